def matmul_kernel(
    a_ptr,
    b_ptr,
    c_ptr,
    M,
    N,
    K,
    stride_am,
    stride_ak,
    stride_bk,
    stride_bn,
    stride_cm,
    stride_cn,
    BLOCK_M: tl.constexpr,
    BLOCK_N: tl.constexpr,
    BLOCK_K: tl.constexpr,
    GROUP_M: tl.constexpr,
):
    pid = tl.program_id(axis=0)
    num_pid_m = tl.cdiv(M, BLOCK_M)
    num_pid_n = tl.cdiv(N, BLOCK_N)
    num_pid_in_group = GROUP_M * num_pid_n
    group_id = pid // num_pid_in_group
    first_pid_m = group_id * GROUP_M
    group_size_m = min(num_pid_m - first_pid_m, GROUP_M)
    pid_m = first_pid_m + ((pid % num_pid_in_group) % group_size_m)
    pid_n = (pid % num_pid_in_group) // group_size_m

    offs_am = (pid_m * BLOCK_M + tl.arange(0, BLOCK_M)) % M
    offs_bn = (pid_n * BLOCK_N + tl.arange(0, BLOCK_N)) % N
    offs_k = tl.arange(0, BLOCK_K)
    a_ptrs = a_ptr + offs_am[:, None] * stride_am + offs_k[None, :] * stride_ak
    b_ptrs = b_ptr + offs_k[:, None] * stride_bk + offs_bn[None, :] * stride_bn

    acc = tl.zeros((BLOCK_M, BLOCK_N), dtype=tl.float32)
    for kk in range(0, tl.cdiv(K, BLOCK_K)):
        a = tl.load(a_ptrs, mask=offs_k[None, :] < K - kk * BLOCK_K, other=0.0)
        b = tl.load(b_ptrs, mask=offs_k[:, None] < K - kk * BLOCK_K, other=0.0)
        acc = tl.dot(a, b, acc)
        a_ptrs += BLOCK_K * stride_ak
        b_ptrs += BLOCK_K * stride_bk

    c = acc.to(c_ptr.dtype.element_ty)
    offs_cm = pid_m * BLOCK_M + tl.arange(0, BLOCK_M)
    offs_cn = pid_n * BLOCK_N + tl.arange(0, BLOCK_N)
    c_ptrs = c_ptr + offs_cm[:, None] * stride_cm + offs_cn[None, :] * stride_cn
    mask = (offs_cm[:, None] < M) & (offs_cn[None, :] < N)
    tl.store(c_ptrs, c, mask=mask)

# config = {"BLOCK_K": 64, "BLOCK_M": 64, "BLOCK_N": 64, "GROUP_M": 8, "arch": "sm_100", "dtype": "fp8e4m3", "num_ctas": 1, "num_stages": 3, "num_warps": 2}
# arch = sm_100


// ===== COMPILED SASS (sm_100a) =====

	.target	sm_100a

	.elftype	@"ET_EXEC"


//--------------------- .note.nv.tkinfo           --------------------------
	.section	.note.nv.tkinfo,"",@"SHT_NOTE"
	.sectionflags	@"SHF_NOTE_NV_TKINFO"
	.tkinfo
        /*0018*/ 	.word	0x00000081
        /*0030*/ 	.string	""
        /*0030*/ 	.string	"ptxas-blackwell"
        /*0030*/ 	.string	"Cuda compilation tools, release 12.9, V12.9.86"
        /*0030*/ 	.string	"Build cuda_12.9.r12.9/compiler.36037853_0"
        /*0030*/ 	.string	"-v  -suppress-debug-info  -lineinfo  -arch sm_100a "



//--------------------- .note.nv.cuver            --------------------------
	.section	.note.nv.cuver,"",@"SHT_NOTE"
	.sectionflags	@"SHF_NOTE_NV_CUVER"
        /*0018*/ 	.short	0x0001
        /*001a*/ 	.short	0x0064
        /*001c*/ 	.short	0x0001
        /*001e*/ 	.short	0x0000
        /*0020*/ 	.short	0x0001
        /*0022*/ 	.short	0x0000


//--------------------- .nv.info                  --------------------------
	.section	.nv.info,"",@"SHT_CUDA_INFO"
	.align	4


	//----- nvinfo : EIATTR_REGCOUNT
	.align		4
        /*0000*/ 	.byte	0x04, 0x2f
        /*0002*/ 	.short	(.L_1 - .L_0)
	.align		4
.L_0:
        /*0004*/ 	.word	index@(matmul_kernel)
        /*0008*/ 	.word	0x000000ff


	//----- nvinfo : EIATTR_FRAME_SIZE
	.align		4
.L_1:
        /*000c*/ 	.byte	0x04, 0x11
        /*000e*/ 	.short	(.L_3 - .L_2)
	.align		4
.L_2:
        /*0010*/ 	.word	index@(matmul_kernel)
        /*0014*/ 	.word	0x00000130


	//----- nvinfo : EIATTR_MIN_STACK_SIZE
	.align		4
.L_3:
        /*0018*/ 	.byte	0x04, 0x12
        /*001a*/ 	.short	(.L_5 - .L_4)
	.align		4
.L_4:
        /*001c*/ 	.word	index@(matmul_kernel)
        /*0020*/ 	.word	0x00000130
.L_5:


//--------------------- .nv.info.matmul_kernel    --------------------------
	.section	.nv.info.matmul_kernel,"",@"SHT_CUDA_INFO"
	.sectionflags	@""
	.align	4


	//----- nvinfo : EIATTR_CUDA_API_VERSION
	.align		4
        /*0000*/ 	.byte	0x04, 0x37
        /*0002*/ 	.short	(.L_7 - .L_6)
.L_6:
        /*0004*/ 	.word	0x00000081


	//----- nvinfo : EIATTR_KPARAM_INFO
	.align		4
.L_7:
        /*0008*/ 	.byte	0x04, 0x17
        /*000a*/ 	.short	(.L_9 - .L_8)
.L_8:
        /*000c*/ 	.word	0x00000000
        /*0010*/ 	.short	0x000d
        /*0012*/ 	.short	0x0048
        /*0014*/ 	.byte	0x00, 0xf4, 0x21, 0x00


	//----- nvinfo : EIATTR_KPARAM_INFO
	.align		4
.L_9:
        /*0018*/ 	.byte	0x04, 0x17
        /*001a*/ 	.short	(.L_11 - .L_10)
.L_10:
        /*001c*/ 	.word	0x00000000
        /*0020*/ 	.short	0x000c
        /*0022*/ 	.short	0x0040
        /*0024*/ 	.byte	0x00, 0xf4, 0x21, 0x00


	//----- nvinfo : EIATTR_KPARAM_INFO
	.align		4
.L_11:
        /*0028*/ 	.byte	0x04, 0x17
        /*002a*/ 	.short	(.L_13 - .L_12)
.L_12:
        /*002c*/ 	.word	0x00000000
        /*0030*/ 	.short	0x000b
        /*0032*/ 	.short	0x0038
        /*0034*/ 	.byte	0x00, 0xf0, 0x11, 0x00


	//----- nvinfo : EIATTR_KPARAM_INFO
	.align		4
.L_13:
        /*0038*/ 	.byte	0x04, 0x17
        /*003a*/ 	.short	(.L_15 - .L_14)
.L_14:
        /*003c*/ 	.word	0x00000000
        /*0040*/ 	.short	0x000a
        /*0042*/ 	.short	0x0034
        /*0044*/ 	.byte	0x00, 0xf0, 0x11, 0x00


	//----- nvinfo : EIATTR_KPARAM_INFO
	.align		4
.L_15:
        /*0048*/ 	.byte	0x04, 0x17
        /*004a*/ 	.short	(.L_17 - .L_16)
.L_16:
        /*004c*/ 	.word	0x00000000
        /*0050*/ 	.short	0x0009
        /*0052*/ 	.short	0x0030
        /*0054*/ 	.byte	0x00, 0xf0, 0x11, 0x00


	//----- nvinfo : EIATTR_KPARAM_INFO
	.align		4
.L_17:
        /*0058*/ 	.byte	0x04, 0x17
        /*005a*/ 	.short	(.L_19 - .L_18)
.L_18:
        /*005c*/ 	.word	0x00000000
        /*0060*/ 	.short	0x0008
        /*0062*/ 	.short	0x002c
        /*0064*/ 	.byte	0x00, 0xf0, 0x11, 0x00


	//----- nvinfo : EIATTR_KPARAM_INFO
	.align		4
.L_19:
        /*0068*/ 	.byte	0x04, 0x17
        /*006a*/ 	.short	(.L_21 - .L_20)
.L_20:
        /*006c*/ 	.word	0x00000000
        /*0070*/ 	.short	0x0007
        /*0072*/ 	.short	0x0028
        /*0074*/ 	.byte	0x00, 0xf0, 0x11, 0x00


	//----- nvinfo : EIATTR_KPARAM_INFO
	.align		4
.L_21:
        /*0078*/ 	.byte	0x04, 0x17
        /*007a*/ 	.short	(.L_23 - .L_22)
.L_22:
        /*007c*/ 	.word	0x00000000
        /*0080*/ 	.short	0x0006
        /*0082*/ 	.short	0x0024
        /*0084*/ 	.byte	0x00, 0xf0, 0x11, 0x00


	//----- nvinfo : EIATTR_KPARAM_INFO
	.align		4
.L_23:
        /*0088*/ 	.byte	0x04, 0x17
        /*008a*/ 	.short	(.L_25 - .L_24)
.L_24:
        /*008c*/ 	.word	0x00000000
        /*0090*/ 	.short	0x0005
        /*0092*/ 	.short	0x0020
        /*0094*/ 	.byte	0x00, 0xf0, 0x11, 0x00


	//----- nvinfo : EIATTR_KPARAM_INFO
	.align		4
.L_25:
        /*0098*/ 	.byte	0x04, 0x17
        /*009a*/ 	.short	(.L_27 - .L_26)
.L_26:
        /*009c*/ 	.word	0x00000000
        /*00a0*/ 	.short	0x0004
        /*00a2*/ 	.short	0x001c
        /*00a4*/ 	.byte	0x00, 0xf0, 0x11, 0x00


	//----- nvinfo : EIATTR_KPARAM_INFO
	.align		4
.L_27:
        /*00a8*/ 	.byte	0x04, 0x17
        /*00aa*/ 	.short	(.L_29 - .L_28)
.L_28:
        /*00ac*/ 	.word	0x00000000
        /*00b0*/ 	.short	0x0003
        /*00b2*/ 	.short	0x0018
        /*00b4*/ 	.byte	0x00, 0xf0, 0x11, 0x00


	//----- nvinfo : EIATTR_KPARAM_INFO
	.align		4
.L_29:
        /*00b8*/ 	.byte	0x04, 0x17
        /*00ba*/ 	.short	(.L_31 - .L_30)
.L_30:
        /*00bc*/ 	.word	0x00000000
        /*00c0*/ 	.short	0x0002
        /*00c2*/ 	.short	0x0010
        /*00c4*/ 	.byte	0x00, 0xf4, 0x21, 0x00


	//----- nvinfo : EIATTR_KPARAM_INFO
	.align		4
.L_31:
        /*00c8*/ 	.byte	0x04, 0x17
        /*00ca*/ 	.short	(.L_33 - .L_32)
.L_32:
        /*00cc*/ 	.word	0x00000000
        /*00d0*/ 	.short	0x0001
        /*00d2*/ 	.short	0x0008
        /*00d4*/ 	.byte	0x00, 0xf4, 0x21, 0x00


	//----- nvinfo : EIATTR_KPARAM_INFO
	.align		4
.L_33:
        /*00d8*/ 	.byte	0x04, 0x17
        /*00da*/ 	.short	(.L_35 - .L_34)
.L_34:
        /*00dc*/ 	.word	0x00000000
        /*00e0*/ 	.short	0x0000
        /*00e2*/ 	.short	0x0000
        /*00e4*/ 	.byte	0x00, 0xf4, 0x21, 0x00


	//----- nvinfo : EIATTR_SPARSE_MMA_MASK
	.align		4
.L_35:
        /*00e8*/ 	.byte	0x03, 0x50
        /*00ea*/ 	.short	0x0000


	//----- nvinfo : EIATTR_MAXREG_COUNT
	.align		4
        /*00ec*/ 	.byte	0x03, 0x1b
        /*00ee*/ 	.short	0x00ff


	//----- nvinfo : EIATTR_NUM_BARRIERS
	.align		4
        /*00f0*/ 	.byte	0x02, 0x4c
        /*00f2*/ 	.byte	0x01
	.zero		1


	//----- nvinfo : EIATTR_ANNOTATIONS
	.align		4
        /*00f4*/ 	.byte	0x04, 0x55
        /*00f6*/ 	.short	(.L_37 - .L_36)


	//   ....[0]....
.L_36:
        /*00f8*/ 	.word	0x00000001
        /*00fc*/ 	.byte	0x40, 0x05, 0x00, 0x00, 0x01, 0x00, 0x00, 0x00, 0x70, 0x09, 0x00, 0x00, 0x01, 0x00, 0x00, 0x00
        /* <DEDUP_REMOVED lines=75> */
        /*05bc*/ 	.byte	0xe0, 0xae, 0x00, 0x00, 0x01, 0x00, 0x00, 0x00, 0x30, 0xaf, 0x00, 0x00


	//----- nvinfo : EIATTR_VRC_CTA_INIT_COUNT
	.align		4
.L_37:
        /*05c8*/ 	.byte	0x02, 0x4a
	.zero		1
	.zero		1


	//----- nvinfo : EIATTR_EXIT_INSTR_OFFSETS
	.align		4
        /*05cc*/ 	.byte	0x04, 0x1c
        /*05ce*/ 	.short	(.L_39 - .L_38)


	//   ....[0]....
.L_38:
        /*05d0*/ 	.word	0x0000cfa0


	//   ....[1]....
        /*05d4*/ 	.word	0x0000cfc0


	//----- nvinfo : EIATTR_REQNTID
	.align		4
.L_39:
        /*05d8*/ 	.byte	0x04, 0x10
        /*05da*/ 	.short	(.L_41 - .L_40)
.L_40:
        /*05dc*/ 	.word	0x00000040
        /*05e0*/ 	.word	0x00000001
        /*05e4*/ 	.word	0x00000001


	//----- nvinfo : EIATTR_CBANK_PARAM_SIZE
	.align		4
.L_41:
        /*05e8*/ 	.byte	0x03, 0x19
        /*05ea*/ 	.short	0x0050


	//----- nvinfo : EIATTR_PARAM_CBANK
	.align		4
        /*05ec*/ 	.byte	0x04, 0x0a
        /*05ee*/ 	.short	(.L_43 - .L_42)
	.align		4
.L_42:
        /*05f0*/ 	.word	index@(.nv.constant0.matmul_kernel)
        /*05f4*/ 	.short	0x0380
        /*05f6*/ 	.short	0x0050


	//----- nvinfo : EIATTR_SW_WAR
	.align		4
.L_43:
        /*05f8*/ 	.byte	0x04, 0x36
        /*05fa*/ 	.short	(.L_45 - .L_44)
.L_44:
        /*05fc*/ 	.word	0x00000008
.L_45:


//--------------------- .nv.compat                --------------------------
	.section	.nv.compat,"",@"SHT_CUDA_COMPAT_INFO"
	.align	4
        /*0000*/ 	.byte	0x02, 0x02, 0x02, 0x00, 0x02, 0x05, 0x05, 0x00, 0x02, 0x03, 0x00, 0x00, 0x02, 0x06, 0x01, 0x00


//--------------------- .nv.callgraph             --------------------------
	.section	.nv.callgraph,"",@"SHT_CUDA_CALLGRAPH"
	.align	4
	.sectionentsize	8
	.align		4
        /*0000*/ 	.word	0x00000000
	.align		4
        /*0004*/ 	.word	0xffffffff
	.align		4
        /*0008*/ 	.word	0x00000000
	.align		4
        /*000c*/ 	.word	0xfffffffe
	.align		4
        /*0010*/ 	.word	0x00000000
	.align		4
        /*0014*/ 	.word	0xfffffffd
	.align		4
        /*0018*/ 	.word	0x00000000
	.align		4
        /*001c*/ 	.word	0xfffffffc


//--------------------- .text.matmul_kernel       --------------------------
	.section	.text.matmul_kernel,"ax",@progbits
	.align	128
        .global         matmul_kernel
        .type           matmul_kernel,@function
        .size           matmul_kernel,(.L_x_4 - matmul_kernel)
        .other          matmul_kernel,@"STO_CUDA_ENTRY STV_DEFAULT"
matmul_kernel:
.text.matmul_kernel:
[----:B------:R-:W0:Y:S08]  /*0000*/  LDC R1, c[0x0][0x37c] ;  /* 0x0000df00ff017b82 */ /* 0x000e300000000800 */
[----:B------:R-:W1:Y:S01]  /*0010*/  LDC.64 R50, c[0x0][0x398] ;  /* 0x0000e600ff327b82 */ /* 0x000e620000000a00 */
[----:B------:R-:W2:Y:S01]  /*0020*/  S2R R5, SR_CTAID.X ;  /* 0x0000000000057919 */ /* 0x000ea20000002500 */
[----:B------:R-:W3:Y:S01]  /*0030*/  LDCU UR4, c[0x0][0x3a0] ;  /* 0x00007400ff0477ac */ /* 0x000ee20008000800 */
[----:B0-----:R-:W-:Y:S01]  /*0040*/  VIADD R1, R1, 0xfffffed0 ;  /* 0xfffffed001017836 */ /* 0x001fe20000000000 */
[----:B------:R-:W0:Y:S01]  /*0050*/  S2R R30, SR_TID.X ;  /* 0x00000000001e7919 */ /* 0x000e220000002100 */
[----:B------:R-:W4:Y:S01]  /*0060*/  LDCU UR5, c[0x0][0x3a0] ;  /* 0x00007400ff0577ac */ /* 0x000f220008000800 */
[----:B------:R-:W0:Y:S01]  /*0070*/  LDCU.64 UR6, c[0x0][0x358] ;  /* 0x00006b00ff0677ac */ /* 0x000e220008000a00 */
[----:B---3--:R-:W-:Y:S01]  /*0080*/  UIADD3 UR4, UPT, UPT, UR4, 0x3f, URZ ;  /* 0x0000003f04047890 */ /* 0x008fe2000fffe0ff */
[----:B-1----:R-:W-:-:S03]  /*0090*/  VIADD R0, R51, 0x3f ;  /* 0x0000003f33007836 */ /* 0x002fc60000000000 */
[----:B------:R-:W-:Y:S02]  /*00a0*/  UISETP.GT.AND UP0, UPT, UR4, 0x3f, UPT ;  /* 0x0000003f0400788c */ /* 0x000fe4000bf04270 */
[----:B------:R-:W-:-:S04]  /*00b0*/  SHF.R.S32.HI R3, RZ, 0x1f, R0 ;  /* 0x0000001fff037819 */ /* 0x000fc80000011400 */
[----:B------:R-:W-:Y:S02]  /*00c0*/  LEA.HI R3, R3, R0, RZ, 0x6 ;  /* 0x0000000003037211 */ /* 0x000fe400078f30ff */
[----:B--2---:R-:W-:Y:S02]  /*00d0*/  IABS R8, R5 ;  /* 0x0000000500087213 */ /* 0x004fe40000000000 */
[----:B------:R-:W-:-:S05]  /*00e0*/  SHF.R.S32.HI R3, RZ, 0x6, R3 ;  /* 0x00000006ff037819 */ /* 0x000fca0000011403 */
[----:B------:R-:W-:-:S05]  /*00f0*/  IMAD.SHL.U32 R4, R3, 0x8, RZ ;  /* 0x0000000803047824 */ /* 0x000fca00078e00ff */
[-C--:B------:R-:W-:Y:S02]  /*0100*/  IABS R7, R4.reuse ;  /* 0x0000000400077213 */ /* 0x080fe40000000000 */
[----:B------:R-:W-:Y:S02]  /*0110*/  IABS R10, R4 ;  /* 0x00000004000a7213 */ /* 0x000fe40000000000 */
[----:B------:R-:W1:Y:S08]  /*0120*/  I2F.RP R0, R7 ;  /* 0x0000000700007306 */ /* 0x000e700000209400 */
[----:B-1----:R-:W1:Y:S02]  /*0130*/  MUFU.RCP R0, R0 ;  /* 0x0000000000007308 */ /* 0x002e640000001000 */
[----:B-1----:R-:W-:-:S02]  /*0140*/  VIADD R2, R0, 0xffffffe ;  /* 0x0ffffffe00027836 */ /* 0x002fc40000000000 */
[----:B------:R-:W-:-:S04]  /*0150*/  IMAD.MOV R0, RZ, RZ, -R10 ;  /* 0x000000ffff007224 */ /* 0x000fc800078e0a0a */
[----:B------:R1:W2:Y:S02]  /*0160*/  F2I.FTZ.U32.TRUNC.NTZ R3, R2 ;  /* 0x0000000200037305 */ /* 0x0002a4000021f000 */
[----:B-1----:R-:W-:Y:S02]  /*0170*/  IMAD.MOV.U32 R2, RZ, RZ, RZ ;  /* 0x000000ffff027224 */ /* 0x002fe400078e00ff */
[----:B--2---:R-:W-:-:S04]  /*0180*/  IMAD.MOV R6, RZ, RZ, -R3 ;  /* 0x000000ffff067224 */ /* 0x004fc800078e0a03 */
[----:B------:R-:W-:Y:S02]  /*0190*/  IMAD R9, R6, R7, RZ ;  /* 0x0000000706097224 */ /* 0x000fe400078e02ff */
[----:B------:R-:W-:Y:S02]  /*01a0*/  IMAD.MOV.U32 R6, RZ, RZ, R8 ;  /* 0x000000ffff067224 */ /* 0x000fe400078e0008 */
[----:B------:R-:W-:-:S06]  /*01b0*/  IMAD.HI.U32 R3, R3, R9, R2 ;  /* 0x0000000903037227 */ /* 0x000fcc00078e0002 */
[----:B------:R-:W-:-:S04]  /*01c0*/  IMAD.HI.U32 R3, R3, R6, RZ ;  /* 0x0000000603037227 */ /* 0x000fc800078e00ff */
[----:B------:R-:W-:-:S05]  /*01d0*/  IMAD R0, R3, R0, R6 ;  /* 0x0000000003007224 */ /* 0x000fca00078e0206 */
[----:B------:R-:W-:-:S13]  /*01e0*/  ISETP.GT.U32.AND P1, PT, R7, R0, PT ;  /* 0x000000000700720c */ /* 0x000fda0003f24070 */
[----:B------:R-:W-:Y:S02]  /*01f0*/  @!P1 IMAD.IADD R0, R0, 0x1, -R7 ;  /* 0x0000000100009824 */ /* 0x000fe400078e0a07 */
[----:B------:R-:W-:Y:S01]  /*0200*/  @!P1 VIADD R3, R3, 0x1 ;  /* 0x0000000103039836 */ /* 0x000fe20000000000 */
[----:B------:R-:W-:Y:S02]  /*0210*/  ISETP.NE.AND P1, PT, R4, RZ, PT ;  /* 0x000000ff0400720c */ /* 0x000fe40003f25270 */
[----:B------:R-:W-:Y:S02]  /*0220*/  ISETP.GE.U32.AND P0, PT, R0, R7, PT ;  /* 0x000000070000720c */ /* 0x000fe40003f06070 */
[----:B------:R-:W-:-:S04]  /*0230*/  LOP3.LUT R0, R5, R4, RZ, 0x3c, !PT ;  /* 0x0000000405007212 */ /* 0x000fc800078e3cff */
[----:B------:R-:W-:Y:S01]  /*0240*/  ISETP.GE.AND P2, PT, R0, RZ, PT ;  /* 0x000000ff0000720c */ /* 0x000fe20003f46270 */
[----:B------:R-:W-:-:S06]  /*0250*/  VIADD R0, R50, 0x3f ;  /* 0x0000003f32007836 */ /* 0x000fcc0000000000 */
[----:B------:R-:W-:-:S04]  /*0260*/  @P0 VIADD R3, R3, 0x1 ;  /* 0x0000000103030836 */ /* 0x000fc80000000000 */
[----:B------:R-:W-:Y:S01]  /*0270*/  IMAD.MOV.U32 R2, RZ, RZ, R3 ;  /* 0x000000ffff027224 */ /* 0x000fe200078e0003 */
[----:B------:R-:W-:-:S03]  /*0280*/  SHF.R.S32.HI R3, RZ, 0x1f, R0 ;  /* 0x0000001fff037819 */ /* 0x000fc60000011400 */
[----:B------:R-:W-:Y:S01]  /*0290*/  @!P2 IMAD.MOV R2, RZ, RZ, -R2 ;  /* 0x000000ffff02a224 */ /* 0x000fe200078e0a02 */
[----:B------:R-:W-:Y:S02]  /*02a0*/  @!P1 LOP3.LUT R2, RZ, R4, RZ, 0x33, !PT ;  /* 0x00000004ff029212 */ /* 0x000fe400078e33ff */
[----:B------:R-:W-:-:S03]  /*02b0*/  LEA.HI R3, R3, R0, RZ, 0x6 ;  /* 0x0000000003037211 */ /* 0x000fc600078f30ff */
[----:B------:R-:W-:Y:S02]  /*02c0*/  IMAD.SHL.U32 R6, R2, 0x8, RZ ;  /* 0x0000000802067824 */ /* 0x000fe400078e00ff */
[----:B------:R-:W-:-:S03]  /*02d0*/  IMAD.MOV R2, RZ, RZ, -R2 ;  /* 0x000000ffff027224 */ /* 0x000fc600078e0a02 */
[----:B------:R-:W-:Y:S01]  /*02e0*/  LEA.HI.SX32 R3, R3, -R6, 0x1a ;  /* 0x8000000603037211 */ /* 0x000fe200078fd2ff */
[----:B------:R-:W-:-:S03]  /*02f0*/  IMAD R4, R4, R2, R5 ;  /* 0x0000000204047224 */ /* 0x000fc600078e0205 */
[----:B------:R-:W-:Y:S02]  /*0300*/  VIMNMX R11, PT, PT, R3, 0x8, PT ;  /* 0x00000008030b7848 */ /* 0x000fe40003fe0100 */
[----:B------:R-:W-:Y:S02]  /*0310*/  IABS R9, R4 ;  /* 0x0000000400097213 */ /* 0x000fe40000000000 */
[----:B------:R-:W-:-:S04]  /*0320*/  IABS R7, R11 ;  /* 0x0000000b00077213 */ /* 0x000fc80000000000 */
[----:B------:R-:W1:Y:S08]  /*0330*/  I2F.RP R0, R7 ;  /* 0x0000000700007306 */ /* 0x000e700000209400 */
[----:B-1----:R-:W1:Y:S02]  /*0340*/  MUFU.RCP R0, R0 ;  /* 0x0000000000007308 */ /* 0x002e640000001000 */
[----:B-1----:R-:W-:-:S06]  /*0350*/  VIADD R3, R0, 0xffffffe ;  /* 0x0ffffffe00037836 */ /* 0x002fcc0000000000 */
[----:B------:R-:W1:Y:S02]  /*0360*/  F2I.FTZ.U32.TRUNC.NTZ R3, R3 ;  /* 0x0000000300037305 */ /* 0x000e64000021f000 */
[----:B-1----:R-:W-:-:S04]  /*0370*/  IMAD.MOV R8, RZ, RZ, -R3 ;  /* 0x000000ffff087224 */ /* 0x002fc800078e0a03 */
[----:B------:R-:W-:Y:S01]  /*0380*/  IMAD.MOV.U32 R2, RZ, RZ, R8 ;  /* 0x000000ffff027224 */ /* 0x000fe200078e0008 */
[----:B------:R-:W-:-:S03]  /*0390*/  IABS R8, R11 ;  /* 0x0000000b00087213 */ /* 0x000fc60000000000 */
[----:B------:R-:W-:Y:S02]  /*03a0*/  IMAD R5, R2, R7, RZ ;  /* 0x0000000702057224 */ /* 0x000fe400078e02ff */
[----:B------:R-:W-:Y:S02]  /*03b0*/  IMAD.MOV.U32 R2, RZ, RZ, RZ ;  /* 0x000000ffff027224 */ /* 0x000fe400078e00ff */
[----:B------:R-:W-:Y:S02]  /*03c0*/  IMAD.MOV R0, RZ, RZ, -R8 ;  /* 0x000000ffff007224 */ /* 0x000fe400078e0a08 */
[----:B------:R-:W-:-:S04]  /*03d0*/  IMAD.HI.U32 R2, R3, R5, R2 ;  /* 0x0000000503027227 */ /* 0x000fc800078e0002 */
[----:B----4-:R-:W-:Y:S02]  /*03e0*/  IMAD.U32 R5, RZ, RZ, UR5 ;  /* 0x00000005ff057e24 */ /* 0x010fe4000f8e00ff */
        /* <DEDUP_REMOVED lines=8> */
[----:B------:R-:W-:-:S07]  /*0470*/  ISETP.GE.AND P2, PT, R0, RZ, PT ;  /* 0x000000ff0000720c */ /* 0x000fce0003f46270 */
[----:B------:R-:W-:-:S06]  /*0480*/  @P0 VIADD R2, R2, 0x1 ;  /* 0x0000000102020836 */ /* 0x000fcc0000000000 */
[----:B------:R-:W-:Y:S01]  /*0490*/  @!P2 IMAD.MOV R2, RZ, RZ, -R2 ;  /* 0x000000ffff02a224 */ /* 0x000fe200078e0a02 */
[----:B------:R-:W-:-:S05]  /*04a0*/  @!P1 LOP3.LUT R2, RZ, R11, RZ, 0x33, !PT ;  /* 0x0000000bff029212 */ /* 0x000fca00078e33ff */
[----:B------:R-:W-:-:S04]  /*04b0*/  IMAD.MOV R0, RZ, RZ, -R2 ;  /* 0x000000ffff007224 */ /* 0x000fc800078e0a02 */
[----:B------:R-:W-:-:S04]  /*04c0*/  IMAD R0, R11, R0, R4 ;  /* 0x000000000b007224 */ /* 0x000fc800078e0204 */
[----:B------:R-:W-:Y:S02]  /*04d0*/  IMAD.IADD R3, R6, 0x1, R0 ;  /* 0x0000000106037824 */ /* 0x000fe400078e0200 */
[----:B------:R-:W-:Y:S01]  /*04e0*/  IMAD.SHL.U32 R0, R2, 0x40, RZ ;  /* 0x0000004002007824 */ /* 0x000fe200078e00ff */
[----:B0-----:R-:W-:-:S03]  /*04f0*/  LOP3.LUT R2, R30, 0x3f, RZ, 0xc0, !PT ;  /* 0x0000003f1e027812 */ /* 0x001fc600078ec0ff */
[C---:B------:R-:W-:Y:S02]  /*0500*/  VIADD R63, R0.reuse, 0x1 ;  /* 0x00000001003f7836 */ /* 0x040fe40000000000 */
[----:B------:R-:W-:Y:S02]  /*0510*/  IMAD R109, R3, 0x40, R2 ;  /* 0x00000040036d7824 */ /* 0x000fe400078e0202 */
[C---:B------:R-:W-:Y:S02]  /*0520*/  VIADD R73, R0.reuse, 0x2 ;  /* 0x0000000200497836 */ /* 0x040fe40000000000 */
[C---:B------:R-:W-:Y:S01]  /*0530*/  VIADD R71, R0.reuse, 0x3 ;  /* 0x0000000300477836 */ /* 0x040fe20000000000 */
[----:B------:R0:W-:Y:S01]  /*0540*/  STL [R1+0x10], R109 ;  /* 0x0000106d01007387 */ /* 0x0001e20000100800 */
[C---:B------:R-:W-:Y:S02]  /*0550*/  VIADD R69, R0.reuse, 0x4 ;  /* 0x0000000400457836 */ /* 0x040fe40000000000 */
[----:B------:R-:W-:-:S02]  /*0560*/  VIADD R67, R0, 0x5 ;  /* 0x0000000500437836 */ /* 0x000fc40000000000 */
[C---:B------:R-:W-:Y:S02]  /*0570*/  VIADD R65, R0.reuse, 0x6 ;  /* 0x0000000600417836 */ /* 0x040fe40000000000 */
[C---:B------:R-:W-:Y:S02]  /*0580*/  VIADD R75, R0.reuse, 0x7 ;  /* 0x00000007004b7836 */ /* 0x040fe40000000000 */
[C---:B------:R-:W-:Y:S02]  /*0590*/  VIADD R77, R0.reuse, 0x8 ;  /* 0x00000008004d7836 */ /* 0x040fe40000000000 */
[C---:B------:R-:W-:Y:S02]  /*05a0*/  VIADD R83, R0.reuse, 0x9 ;  /* 0x0000000900537836 */ /* 0x040fe40000000000 */
        /* <DEDUP_REMOVED lines=53> */
[----:B------:R-:W-:Y:S01]  /*0900*/  VIADD R20, R0, 0x3f ;  /* 0x0000003f00147836 */ /* 0x000fe20000000000 */
[----:B0-----:R-:W-:Y:S06]  /*0910*/  BRA.U UP0, `(.L_x_0) ;  /* 0x00000001008c7547 */ /* 0x001fec000b800000 */
[----:B------:R-:W-:Y:S01]  /*0920*/  IMAD.SHL.U32 R3, R30, 0x10, RZ ;  /* 0x000000101e037824 */ /* 0x000fe200078e00ff */
[----:B------:R-:W-:Y:S02]  /*0930*/  CS2R R104, SRZ ;  /* 0x0000000000687805 */ /* 0x000fe4000001ff00 */
[----:B------:R-:W-:Y:S02]  /*0940*/  CS2R R106, SRZ ;  /* 0x00000000006a7805 */ /* 0x000fe4000001ff00 */
[----:B------:R-:W-:Y:S02]  /*0950*/  CS2R R100, SRZ ;  /* 0x0000000000647805 */ /* 0x000fe4000001ff00 */
[----:B------:R-:W-:Y:S01]  /*0960*/  CS2R R102, SRZ ;  /* 0x0000000000667805 */ /* 0x000fe2000001ff00 */
[----:B------:R0:W-:Y:S01]  /*0970*/  STL [R1+0x14], R3 ;  /* 0x0000140301007387 */ /* 0x0001e20000100800 */
[----:B------:R-:W-:Y:S02]  /*0980*/  CS2R R96, SRZ ;  /* 0x0000000000607805 */ /* 0x000fe4000001ff00 */
[----:B------:R-:W-:-:S02]  /*0990*/  CS2R R98, SRZ ;  /* 0x0000000000627805 */ /* 0x000fc4000001ff00 */
[----:B------:R-:W-:Y:S02]  /*09a0*/  CS2R R92, SRZ ;  /* 0x00000000005c7805 */ /* 0x000fe4000001ff00 */
[----:B------:R-:W-:Y:S02]  /*09b0*/  CS2R R94, SRZ ;  /* 0x00000000005e7805 */ /* 0x000fe4000001ff00 */
[----:B------:R-:W-:Y:S02]  /*09c0*/  CS2R R88, SRZ ;  /* 0x0000000000587805 */ /* 0x000fe4000001ff00 */
[----:B------:R-:W-:Y:S02]  /*09d0*/  CS2R R90, SRZ ;  /* 0x00000000005a7805 */ /* 0x000fe4000001ff00 */
        /* <DEDUP_REMOVED lines=21> */
[----:B------:R-:W-:Y:S01]  /*0b30*/  CS2R R46, SRZ ;  /* 0x00000000002e7805 */ /* 0x000fe2000001ff00 */
[----:B0-----:R-:W-:Y:S06]  /*0b40*/  BRA `(.L_x_1) ;  /* 0x000000a000e47947 */ /* 0x001fec0003800000 */
.L_x_0:
[----:B------:R-:W-:Y:S01]  /*0b50*/  IABS R3, R51 ;  /* 0x0000003300037213 */ /* 0x000fe20000000000 */
[----:B------:R-:W0:Y:S01]  /*0b60*/  LDCU UR5, c[0x0][0x3b0] ;  /* 0x00007600ff0577ac */ /* 0x000e220008000800 */
[----:B------:R-:W-:Y:S02]  /*0b70*/  IABS R10, R20 ;  /* 0x00000014000a7213 */ /* 0x000fe40000000000 */
[----:B------:R-:W1:Y:S01]  /*0b80*/  I2F.RP R4, R3 ;  /* 0x0000000300047306 */ /* 0x000e620000209400 */
[----:B------:R-:W-:Y:S01]  /*0b90*/  IABS R12, R18 ;  /* 0x00000012000c7213 */ /* 0x000fe20000000000 */
[----:B------:R-:W2:Y:S01]  /*0ba0*/  LDCU.64 UR8, c[0x0][0x380] ;  /* 0x00007000ff0877ac */ /* 0x000ea20008000a00 */
[----:B------:R-:W-:Y:S02]  /*0bb0*/  IABS R14, R17 ;  /* 0x00000011000e7213 */ /* 0x000fe40000000000 */
[----:B------:R-:W-:Y:S02]  /*0bc0*/  ISETP.GE.AND P1, PT, R20, RZ, PT ;  /* 0x000000ff1400720c */ /* 0x000fe40003f26270 */
[----:B------:R-:W-:-:S02]  /*0bd0*/  ISETP.GE.AND P2, PT, R18, RZ, PT ;  /* 0x000000ff1200720c */ /* 0x000fc40003f46270 */
[----:B------:R-:W-:Y:S02]  /*0be0*/  IABS R18, R78 ;  /* 0x0000004e00127213 */ /* 0x000fe40000000000 */
[----:B------:R-:W-:Y:S02]  /*0bf0*/  IABS R20, R42 ;  /* 0x0000002a00147213 */ /* 0x000fe40000000000 */
[----:B------:R-:W-:Y:S01]  /*0c00*/  ISETP.GE.AND P4, PT, R17, RZ, PT ;  /* 0x000000ff1100720c */ /* 0x000fe20003f86270 */
[----:B-1----:R-:W1:Y:S01]  /*0c10*/  MUFU.RCP R4, R4 ;  /* 0x0000000400047308 */ /* 0x002e620000001000 */
[----:B------:R-:W-:Y:S02]  /*0c20*/  IABS R22, R40 ;  /* 0x0000002800167213 */ /* 0x000fe40000000000 */
[----:B------:R-:W-:Y:S02]  /*0c30*/  IABS R24, R38 ;  /* 0x0000002600187213 */ /* 0x000fe40000000000 */
[----:B------:R-:W-:-:S02]  /*0c40*/  IABS R26, R23 ;  /* 0x00000017001a7213 */ /* 0x000fc40000000000 */
[----:B------:R-:W-:Y:S02]  /*0c50*/  IABS R94, R85 ;  /* 0x00000055005e7213 */ /* 0x000fe40000000000 */
[----:B------:R-:W-:Y:S02]  /*0c60*/  IABS R80, R81 ;  /* 0x0000005100507213 */ /* 0x000fe40000000000 */
[----:B------:R-:W-:Y:S02]  /*0c70*/  IABS R100, R77 ;  /* 0x0000004d00647213 */ /* 0x000fe40000000000 */
[----:B------:R-:W-:Y:S02]  /*0c80*/  IABS R102, R75 ;  /* 0x0000004b00667213 */ /* 0x000fe40000000000 */
[----:B------:R-:W-:Y:S01]  /*0c90*/  IABS R108, R69 ;  /* 0x00000045006c7213 */ /* 0x000fe20000000000 */
[----:B-1----:R-:W-:Y:S01]  /*0ca0*/  VIADD R6, R4, 0xffffffe ;  /* 0x0ffffffe04067836 */ /* 0x002fe20000000000 */
[----:B------:R-:W-:-:S02]  /*0cb0*/  IABS R104, R65 ;  /* 0x0000004100687213 */ /* 0x000fc40000000000 */
[----:B------:R-:W-:Y:S01]  /*0cc0*/  IABS R106, R67 ;  /* 0x00000043006a7213 */ /* 0x000fe20000000000 */
[----:B------:R1:W3:Y:S01]  /*0cd0*/  F2I.FTZ.U32.TRUNC.NTZ R7, R6 ;  /* 0x0000000600077305 */ /* 0x0002e2000021f000 */
[----:B------:R-:W-:Y:S02]  /*0ce0*/  IABS R110, R71 ;  /* 0x00000047006e7213 */ /* 0x000fe40000000000 */
[----:B------:R-:W-:Y:S02]  /*0cf0*/  IABS R112, R73 ;  /* 0x0000004900707213 */ /* 0x000fe40000000000 */
[----:B------:R-:W-:Y:S02]  /*0d00*/  IABS R114, R63 ;  /* 0x0000003f00727213 */ /* 0x000fe40000000000 */
[----:B------:R-:W-:Y:S01]  /*0d10*/  IABS R116, R0 ;  /* 0x0000000000747213 */ /* 0x000fe20000000000 */
[----:B-1----:R-:W-:Y:S02]  /*0d20*/  IMAD.MOV.U32 R6, RZ, RZ, RZ ;  /* 0x000000ffff067224 */ /* 0x002fe400078e00ff */
[----:B---3--:R-:W-:-:S04]  /*0d30*/  IMAD.MOV R8, RZ, RZ, -R7 ;  /* 0x000000ffff087224 */ /* 0x008fc800078e0a07 */
[----:B------:R-:W-:-:S04]  /*0d40*/  IMAD R9, R8, R3, RZ ;  /* 0x0000000308097224 */ /* 0x000fc800078e02ff */
[----:B------:R-:W-:-:S06]  /*0d50*/  IMAD.HI.U32 R7, R7, R9, R6 ;  /* 0x0000000907077227 */ /* 0x000fcc00078e0006 */
[----:B------:R-:W-:-:S04]  /*0d60*/  IMAD.HI.U32 R8, R7, R10, RZ ;  /* 0x0000000a07087227 */ /* 0x000fc800078e00ff */
[----:B------:R-:W-:Y:S02]  /*0d70*/  IMAD.MOV R8, RZ, RZ, -R8 ;  /* 0x000000ffff087224 */ /* 0x000fe400078e0a08 */
[----:B------:R-:W-:-:S04]  /*0d80*/  IMAD.HI.U32 R6, R7, R12, RZ ;  /* 0x0000000c07067227 */ /* 0x000fc800078e00ff */
[----:B------:R-:W-:Y:S02]  /*0d90*/  IMAD R4, R3, R8, R10 ;  /* 0x0000000803047224 */ /* 0x000fe400078e020a */
[----:B------:R-:W-:-:S03]  /*0da0*/  IMAD.HI.U32 R8, R7, R14, RZ ;  /* 0x0000000e07087227 */ /* 0x000fc600078e00ff */
[C---:B------:R-:W-:Y:S01]  /*0db0*/  ISETP.GT.U32.AND P0, PT, R3.reuse, R4, PT ;  /* 0x000000040300720c */ /* 0x040fe20003f04070 */
[----:B------:R-:W-:Y:S02]  /*0dc0*/  IMAD.MOV R6, RZ, RZ, -R6 ;  /* 0x000000ffff067224 */ /* 0x000fe400078e0a06 */
[----:B------:R-:W-:Y:S02]  /*0dd0*/  IMAD.MOV R8, RZ, RZ, -R8 ;  /* 0x000000ffff087224 */ /* 0x000fe400078e0a08 */
[C---:B------:R-:W-:Y:S01]  /*0de0*/  IMAD R6, R3.reuse, R6, R12 ;  /* 0x0000000603067224 */ /* 0x040fe200078e020c */
[----:B------:R-:W-:Y:S01]  /*0df0*/  IABS R12, R16 ;  /* 0x00000010000c7213 */ /* 0x000fe20000000000 */
[----:B------:R-:W-:Y:S01]  /*0e00*/  IMAD R9, R3, R8, R14 ;  /* 0x0000000803097224 */ /* 0x000fe200078e020e */
[----:B------:R-:W-:Y:S01]  /*0e10*/  IABS R14, R11 ;  /* 0x0000000b000e7213 */ /* 0x000fe20000000000 */
[----:B------:R-:W-:Y:S01]  /*0e20*/  IMAD.HI.U32 R17, R7, R24, RZ ;  /* 0x0000001807117227 */ /* 0x000fe200078e00ff */
[----:B------:R-:W-:-:S02]  /*0e30*/  ISETP.GT.U32.AND P3, PT, R3, R6, PT ;  /* 0x000000060300720c */ /* 0x000fc40003f64070 */
[----:B------:R-:W-:Y:S01]  /*0e40*/  ISETP.GT.U32.AND P6, PT, R3, R9, PT ;  /* 0x000000090300720c */ /* 0x000fe20003fc4070 */
[----:B------:R-:W-:-:S04]  /*0e50*/  IMAD.HI.U32 R8, R7, R12, RZ ;  /* 0x0000000c07087227 */ /* 0x000fc800078e00ff */
[----:B------:R-:W-:Y:S02]  /*0e60*/  IMAD.MOV R8, RZ, RZ, -R8 ;  /* 0x000000ffff087224 */ /* 0x000fe400078e0a08 */
[--C-:B------:R-:W-:Y:S01]  /*0e70*/  @!P0 IMAD.IADD R4, R4, 0x1, -R3.reuse ;  /* 0x0000000104048824 */ /* 0x100fe200078e0a03 */
[----:B------:R-:W-:Y:S01]  /*0e80*/  ISETP.GE.AND P0, PT, R16, RZ, PT ;  /* 0x000000ff1000720c */ /* 0x000fe20003f06270 */
[C---:B------:R-:W-:Y:S01]  /*0e90*/  IMAD R8, R3.reuse, R8, R12 ;  /* 0x0000000803087224 */ /* 0x040fe200078e020c */
[----:B------:R-:W-:Y:S01]  /*0ea0*/  IABS R16, R13 ;  /* 0x0000000d00107213 */ /* 0x000fe20000000000 */
[--C-:B------:R-:W-:Y:S01]  /*0eb0*/  @!P3 IMAD.IADD R6, R6, 0x1, -R3.reuse ;  /* 0x000000010606b824 */ /* 0x100fe200078e0a03 */
[----:B------:R-:W-:Y:S01]  /*0ec0*/  ISETP.GT.U32.AND P5, PT, R3, R4, PT ;  /* 0x000000040300720c */ /* 0x000fe20003fa4070 */
[----:B------:R-:W-:Y:S01]  /*0ed0*/  @!P6 IMAD.IADD R9, R9, 0x1, -R3 ;  /* 0x000000010909e824 */ /* 0x000fe200078e0a03 */
[----:B------:R-:W-:Y:S01]  /*0ee0*/  ISETP.GT.U32.AND P6, PT, R3, R8, PT ;  /* 0x000000080300720c */ /* 0x000fe20003fc4070 */
[----:B------:R-:W-:Y:S01]  /*0ef0*/  IMAD.HI.U32 R10, R7, R14, RZ ;  /* 0x0000000e070a7227 */ /* 0x000fe200078e00ff */
[----:B------:R-:W-:-:S03]  /*0f00*/  ISETP.GT.U32.AND P3, PT, R3, R6, PT ;  /* 0x000000060300720c */ /* 0x000fc60003f64070 */
[----:B------:R-:W-:Y:S02]  /*0f10*/  IMAD.MOV R10, RZ, RZ, -R10 ;  /* 0x000000ffff0a7224 */ /* 0x000fe400078e0a0a */
[----:B------:R-:W-:-:S04]  /*0f20*/  IMAD.HI.U32 R12, R7, R16, RZ ;  /* 0x00000010070c7227 */ /* 0x000fc800078e00ff */
[--C-:B------:R-:W-:Y:S01]  /*0f30*/  @!P5 IMAD.IADD R4, R4, 0x1, -R3.reuse ;  /* 0x000000010404d824 */ /* 0x100fe200078e0a03 */
[C---:B------:R-:W-:Y:S01]  /*0f40*/  ISETP.GT.U32.AND P5, PT, R3.reuse, R9, PT ;  /* 0x000000090300720c */ /* 0x040fe20003fa4070 */
[----:B------:R-:W-:Y:S01]  /*0f50*/  IMAD R10, R3, R10, R14 ;  /* 0x0000000a030a7224 */ /* 0x000fe200078e020e */
[----:B------:R-:W-:Y:S01]  /*0f60*/  IABS R14, R15 ;  /* 0x0000000f000e7213 */ /* 0x000fe20000000000 */
[--C-:B------:R-:W-:Y:S02]  /*0f70*/  @!P6 IMAD.IADD R8, R8, 0x1, -R3.reuse ;  /* 0x000000010808e824 */ /* 0x100fe400078e0a03 */
[----:B------:R-:W-:Y:S01]  /*0f80*/  @!P1 IMAD.MOV R4, RZ, RZ, -R4 ;  /* 0x000000ffff049224 */ /* 0x000fe200078e0a04 */
[----:B------:R-:W-:Y:S01]  /*0f90*/  ISETP.GE.AND P1, PT, R11, RZ, PT ;  /* 0x000000ff0b00720c */ /* 0x000fe20003f26270 */
[----:B------:R-:W-:Y:S01]  /*0fa0*/  @!P3 IMAD.IADD R6, R6, 0x1, -R3 ;  /* 0x000000010606b824 */ /* 0x000fe200078e0a03 */
[----:B------:R-:W-:Y:S01]  /*0fb0*/  ISETP.GT.U32.AND P6, PT, R3, R8, PT ;  /* 0x000000080300720c */ /* 0x000fe20003fc4070 */
[----:B------:R-:W-:Y:S01]  /*0fc0*/  IMAD.HI.U32 R11, R7, R14, RZ ;  /* 0x0000000e070b7227 */ /* 0x000fe200078e00ff */
[----:B------:R-:W-:-:S03]  /*0fd0*/  ISETP.GT.U32.AND P3, PT, R3, R10, PT ;  /* 0x0000000a0300720c */ /* 0x000fc60003f64070 */
[----:B------:R-:W-:Y:S01]  /*0fe0*/  @!P2 IMAD.MOV R6, RZ, RZ, -R6 ;  /* 0x000000ffff06a224 */ /* 0x000fe200078e0a06 */
[----:B------:R-:W-:Y:S01]  /*0ff0*/  ISETP.GE.AND P2, PT, R13, RZ, PT ;  /* 0x000000ff0d00720c */ /* 0x000fe20003f46270 */
[----:B------:R-:W-:Y:S01]  /*1000*/  IMAD.MOV R11, RZ, RZ, -R11 ;  /* 0x000000ffff0b7224 */ /* 0x000fe200078e0a0b */
[----:B------:R-:W-:Y:S01]  /*1010*/  IABS R13, R19 ;  /* 0x00000013000d7213 */ /* 0x000fe20000000000 */
[----:B------:R-:W-:Y:S02]  /*1020*/  IMAD.MOV R12, RZ, RZ, -R12 ;  /* 0x000000ffff0c7224 */ /* 0x000fe400078e0a0c */
[C---:B------:R-:W-:Y:S02]  /*1030*/  IMAD R11, R3.reuse, R11, R14 ;  /* 0x0000000b030b7224 */ /* 0x040fe400078e020e */
[----:B------:R-:W-:Y:S02]  /*1040*/  IMAD R12, R3, R12, R16 ;  /* 0x0000000c030c7224 */ /* 0x000fe400078e0210 */
[----:B------:R-:W-:-:S02]  /*1050*/  IMAD.MOV.U32 R16, RZ, RZ, R13 ;  /* 0x000000ffff107224 */ /* 0x000fc400078e000d */
[----:B------:R-:W-:Y:S01]  /*1060*/  @!P6 IMAD.IADD R8, R8, 0x1, -R3 ;  /* 0x000000010808e824 */ /* 0x000fe200078e0a03 */
[----:B------:R-:W-:Y:S01]  /*1070*/  ISETP.GT.U32.AND P6, PT, R3, R11, PT ;  /* 0x0000000b0300720c */ /* 0x000fe20003fc4070 */
[----:B------:R-:W-:-:S04]  /*1080*/  IMAD.HI.U32 R13, R7, R16, RZ ;  /* 0x00000010070d7227 */ /* 0x000fc800078e00ff */
[----:B------:R-:W-:Y:S02]  /*1090*/  @!P3 IMAD.IADD R10, R10, 0x1, -R3 ;  /* 0x000000010a0ab824 */ /* 0x000fe400078e0a03 */
[----:B------:R-:W-:Y:S02]  /*10a0*/  IMAD.MOV R13, RZ, RZ, -R13 ;  /* 0x000000ffff0d7224 */ /* 0x000fe400078e0a0d */
[----:B------:R-:W-:Y:S01]  /*10b0*/  IMAD.HI.U32 R14, R7, R18, RZ ;  /* 0x00000012070e7227 */ /* 0x000fe200078e00ff */
[----:B------:R-:W-:-:S03]  /*10c0*/  ISETP.GT.U32.AND P3, PT, R3, R10, PT ;  /* 0x0000000a0300720c */ /* 0x000fc60003f64070 */
[----:B------:R-:W-:Y:S02]  /*10d0*/  IMAD R13, R3, R13, R16 ;  /* 0x0000000d030d7224 */ /* 0x000fe400078e0210 */
[--C-:B------:R-:W-:Y:S02]  /*10e0*/  @!P6 IMAD.IADD R11, R11, 0x1, -R3.reuse ;  /* 0x000000010b0be824 */ /* 0x100fe400078e0a03 */
[----:B------:R-:W-:Y:S01]  /*10f0*/  @!P5 IMAD.IADD R9, R9, 0x1, -R3 ;  /* 0x000000010909d824 */ /* 0x000fe200078e0a03 */
[----:B------:R-:W-:Y:S01]  /*1100*/  ISETP.GT.U32.AND P6, PT, R3, R13, PT ;  /* 0x0000000d0300720c */ /* 0x000fe20003fc4070 */
[----:B------:R-:W-:Y:S01]  /*1110*/  IMAD.MOV R14, RZ, RZ, -R14 ;  /* 0x000000ffff0e7224 */ /* 0x000fe200078e0a0e */
[----:B------:R-:W-:Y:S01]  /*1120*/  ISETP.GE.AND P5, PT, R15, RZ, PT ;  /* 0x000000ff0f00720c */ /* 0x000fe20003fa6270 */
[----:B------:R-:W-:-:S04]  /*1130*/  IMAD.HI.U32 R15, R7, R20, RZ ;  /* 0x00000014070f7227 */ /* 0x000fc800078e00ff */
[----:B------:R-:W-:Y:S01]  /*1140*/  @!P3 IMAD.IADD R10, R10, 0x1, -R3 ;  /* 0x000000010a0ab824 */ /* 0x000fe200078e0a03 */
[C---:B------:R-:W-:Y:S01]  /*1150*/  ISETP.GT.U32.AND P3, PT, R3.reuse, R12, PT ;  /* 0x0000000c0300720c */ /* 0x040fe20003f64070 */
[----:B------:R-:W-:Y:S02]  /*1160*/  IMAD R14, R3, R14, R18 ;  /* 0x0000000e030e7224 */ /* 0x000fe400078e0212 */
[----:B------:R-:W-:Y:S02]  /*1170*/  IMAD.MOV R15, RZ, RZ, -R15 ;  /* 0x000000ffff0f7224 */ /* 0x000fe400078e0a0f */
[----:B------:R-:W-:Y:S01]  /*1180*/  @!P6 IMAD.IADD R13, R13, 0x1, -R3 ;  /* 0x000000010d0de824 */ /* 0x000fe200078e0a03 */
[C---:B------:R-:W-:Y:S01]  /*1190*/  ISETP.GT.U32.AND P6, PT, R3.reuse, R11, PT ;  /* 0x0000000b0300720c */ /* 0x040fe20003fc4070 */
[----:B------:R-:W-:Y:S01]  /*11a0*/  IMAD R15, R3, R15, R20 ;  /* 0x0000000f030f7224 */ /* 0x000fe200078e0214 */
[----:B------:R-:W-:Y:S01]  /*11b0*/  IABS R20, R36 ;  /* 0x0000002400147213 */ /* 0x000fe20000000000 */
[----:B------:R-:W-:-:S02]  /*11c0*/  @!P4 IMAD.MOV R9, RZ, RZ, -R9 ;  /* 0x000000ffff09c224 */ /* 0x000fc400078e0a09 */
[----:B------:R-:W-:-:S04]  /*11d0*/  IMAD.HI.U32 R16, R7, R22, RZ ;  /* 0x0000001607107227 */ /* 0x000fc800078e00ff */
[----:B------:R-:W-:Y:S01]  /*11e0*/  @!P3 IMAD.IADD R12, R12, 0x1, -R3 ;  /* 0x000000010c0cb824 */ /* 0x000fe200078e0a03 */
[----:B------:R-:W-:Y:S01]  /*11f0*/  ISETP.GT.U32.AND P3, PT, R3, R14, PT ;  /* 0x0000000e0300720c */ /* 0x000fe20003f64070 */
[----:B------:R-:W-:-:S03]  /*1200*/  IMAD.HI.U32 R18, R7, R20, RZ ;  /* 0x0000001407127227 */ /* 0x000fc600078e00ff */
[----:B------:R-:W-:Y:S01]  /*1210*/  ISETP.GT.U32.AND P4, PT, R3, R12, PT ;  /* 0x0000000c0300720c */ /* 0x000fe20003f84070 */
[--C-:B------:R-:W-:Y:S01]  /*1220*/  @!P6 IMAD.IADD R11, R11, 0x1, -R3.reuse ;  /* 0x000000010b0be824 */ /* 0x100fe200078e0a03 */
[C---:B------:R-:W-:Y:S01]  /*1230*/  ISETP.GT.U32.AND P6, PT, R3.reuse, R15, PT ;  /* 0x0000000f0300720c */ /* 0x040fe20003fc4070 */
[----:B------:R-:W-:Y:S02]  /*1240*/  IMAD.MOV R18, RZ, RZ, -R18 ;  /* 0x000000ffff127224 */ /* 0x000fe400078e0a12 */
[----:B------:R-:W-:Y:S02]  /*1250*/  IMAD.MOV R16, RZ, RZ, -R16 ;  /* 0x000000ffff107224 */ /* 0x000fe400078e0a10 */
[C---:B------:R-:W-:Y:S02]  /*1260*/  IMAD R18, R3.reuse, R18, R20 ;  /* 0x0000001203127224 */ /* 0x040fe400078e0214 */
[----:B------:R-:W-:Y:S01]  /*1270*/  @!P3 IMAD.IADD R14, R14, 0x1, -R3 ;  /* 0x000000010e0eb824 */ /* 0x000fe200078e0a03 */
[----:B------:R-:W-:Y:S01]  /*1280*/  ISETP.GT.U32.AND P3, PT, R3, R13, PT ;  /* 0x0000000d0300720c */ /* 0x000fe20003f64070 */
[----:B------:R-:W-:-:S02]  /*1290*/  IMAD.MOV R17, RZ, RZ, -R17 ;  /* 0x000000ffff117224 */ /* 0x000fc400078e0a11 */
[----:B------:R-:W-:Y:S01]  /*12a0*/  IMAD R16, R3, R16, R22 ;  /* 0x0000001003107224 */ /* 0x000fe200078e0216 */
[----:B------:R-:W-:Y:S01]  /*12b0*/  IABS R22, R35 ;  /* 0x0000002300167213 */ /* 0x000fe20000000000 */
[--C-:B------:R-:W-:Y:S01]  /*12c0*/  @!P6 IMAD.IADD R15, R15, 0x1, -R3.reuse ;  /* 0x000000010f0fe824 */ /* 0x100fe200078e0a03 */
[C---:B------:R-:W-:Y:S01]  /*12d0*/  ISETP.GT.U32.AND P6, PT, R3.reuse, R18, PT ;  /* 0x000000120300720c */ /* 0x040fe20003fc4070 */
[C---:B------:R-:W-:Y:S01]  /*12e0*/  IMAD R17, R3.reuse, R17, R24 ;  /* 0x0000001103117224 */ /* 0x040fe200078e0218 */
[----:B------:R-:W-:Y:S01]  /*12f0*/  IABS R24, R34 ;  /* 0x0000002200187213 */ /* 0x000fe20000000000 */
[--C-:B------:R-:W-:Y:S01]  /*1300*/  @!P4 IMAD.IADD R12, R12, 0x1, -R3.reuse ;  /* 0x000000010c0cc824 */ /* 0x100fe200078e0a03 */
[C---:B------:R-:W-:Y:S01]  /*1310*/  ISETP.GT.U32.AND P4, PT, R3.reuse, R16, PT ;  /* 0x000000100300720c */ /* 0x040fe20003f84070 */
[----:B------:R-:W-:Y:S01]  /*1320*/  @!P0 IMAD.MOV R8, RZ, RZ, -R8 ;  /* 0x000000ffff088224 */ /* 0x000fe200078e0a08 */
[----:B------:R-:W-:Y:S01]  /*1330*/  ISETP.GT.U32.AND P0, PT, R3, R14, PT ;  /* 0x0000000e0300720c */ /* 0x000fe20003f04070 */
[----:B------:R-:W-:Y:S01]  /*1340*/  @!P3 IMAD.IADD R13, R13, 0x1, -R3 ;  /* 0x000000010d0db824 */ /* 0x000fe200078e0a03 */
[----:B------:R-:W-:Y:S01]  /*1350*/  ISETP.GT.U32.AND P3, PT, R3, R17, PT ;  /* 0x000000110300720c */ /* 0x000fe20003f64070 */
[----:B------:R-:W-:-:S04]  /*1360*/  IMAD.HI.U32 R20, R7, R24, RZ ;  /* 0x0000001807147227 */ /* 0x000fc800078e00ff */
[--C-:B------:R-:W-:Y:S02]  /*1370*/  @!P6 IMAD.IADD R18, R18, 0x1, -R3.reuse ;  /* 0x000000011212e824 */ /* 0x100fe400078e0a03 */
[----:B------:R-:W-:Y:S02]  /*1380*/  IMAD.MOV R20, RZ, RZ, -R20 ;  /* 0x000000ffff147224 */ /* 0x000fe400078e0a14 */
[--C-:B------:R-:W-:Y:S01]  /*1390*/  @!P4 IMAD.IADD R16, R16, 0x1, -R3.reuse ;  /* 0x000000011010c824 */ /* 0x100fe200078e0a03 */
[----:B------:R-:W-:Y:S01]  /*13a0*/  ISETP.GT.U32.AND P6, PT, R3, R18, PT ;  /* 0x000000120300720c */ /* 0x000fe20003fc4070 */
[--C-:B------:R-:W-:Y:S01]  /*13b0*/  @!P0 IMAD.IADD R14, R14, 0x1, -R3.reuse ;  /* 0x000000010e0e8824 */ /* 0x100fe200078e0a03 */
[----:B------:R-:W-:Y:S01]  /*13c0*/  ISETP.GE.AND P4, PT, R78, RZ, PT ;  /* 0x000000ff4e00720c */ /* 0x000fe20003f86270 */
[----:B------:R-:W-:Y:S01]  /*13d0*/  @!P3 IMAD.IADD R17, R17, 0x1, -R3 ;  /* 0x000000011111b824 */ /* 0x000fe200078e0a03 */
[----:B------:R-:W-:Y:S01]  /*13e0*/  ISETP.GE.AND P0, PT, R19, RZ, PT ;  /* 0x000000ff1300720c */ /* 0x000fe20003f06270 */
[----:B------:R-:W-:Y:S01]  /*13f0*/  @!P1 IMAD.MOV R10, RZ, RZ, -R10 ;  /* 0x000000ffff0a9224 */ /* 0x000fe200078e0a0a */
[----:B------:R-:W-:Y:S01]  /*1400*/  ISETP.GT.U32.AND P1, PT, R3, R15, PT ;  /* 0x0000000f0300720c */ /* 0x000fe20003f24070 */
[----:B------:R-:W-:Y:S01]  /*1410*/  IMAD.HI.U32 R19, R7, R22, RZ ;  /* 0x0000001607137227 */ /* 0x000fe200078e00ff */
[----:B------:R-:W-:-:S02]  /*1420*/  ISETP.GE.AND P3, PT, R42, RZ, PT ;  /* 0x000000ff2a00720c */ /* 0x000fc40003f66270 */
[----:B------:R-:W-:Y:S01]  /*1430*/  IABS R42, R58 ;  /* 0x0000003a002a7213 */ /* 0x000fe20000000000 */
[----:B------:R-:W-:Y:S01]  /*1440*/  @!P2 IMAD.MOV R12, RZ, RZ, -R12 ;  /* 0x000000ffff0ca224 */ /* 0x000fe200078e0a0c */
[C---:B------:R-:W-:Y:S01]  /*1450*/  ISETP.GT.U32.AND P2, PT, R3.reuse, R17, PT ;  /* 0x000000110300720c */ /* 0x040fe20003f44070 */
[C---:B------:R-:W-:Y:S01]  /*1460*/  IMAD R20, R3.reuse, R20, R24 ;  /* 0x0000001403147224 */ /* 0x040fe200078e0218 */
[----:B------:R-:W-:Y:S01]  /*1470*/  IABS R24, R33 ;  /* 0x0000002100187213 */ /* 0x000fe20000000000 */
[----:B------:R-:W-:Y:S02]  /*1480*/  IMAD.MOV R19, RZ, RZ, -R19 ;  /* 0x000000ffff137224 */ /* 0x000fe400078e0a13 */
[----:B------:R-:W-:Y:S01]  /*1490*/  @!P6 IMAD.IADD R18, R18, 0x1, -R3 ;  /* 0x000000011212e824 */ /* 0x000fe200078e0a03 */
[----:B------:R-:W-:Y:S01]  /*14a0*/  ISETP.GE.AND P6, PT, R36, RZ, PT ;  /* 0x000000ff2400720c */ /* 0x000fe20003fc6270 */
[C---:B------:R-:W-:Y:S01]  /*14b0*/  IMAD R19, R3.reuse, R19, R22 ;  /* 0x0000001303137224 */ /* 0x040fe200078e0216 */
[----:B------:R-:W-:Y:S01]  /*14c0*/  IABS R36, R76 ;  /* 0x0000004c00247213 */ /* 0x000fe20000000000 */
[----:B------:R-:W-:Y:S01]  /*14d0*/  @!P5 IMAD.MOV R11, RZ, RZ, -R11 ;  /* 0x000000ffff0bd224 */ /* 0x000fe200078e0a0b */
[C---:B------:R-:W-:Y:S01]  /*14e0*/  ISETP.GT.U32.AND P5, PT, R3.reuse, R16, PT ;  /* 0x000000100300720c */ /* 0x040fe20003fa4070 */
[----:B------:R-:W-:Y:S01]  /*14f0*/  @!P4 IMAD.MOV R14, RZ, RZ, -R14 ;  /* 0x000000ffff0ec224 */ /* 0x000fe200078e0a0e */
[----:B------:R-:W-:Y:S01]  /*1500*/  ISETP.GT.U32.AND P4, PT, R3, R20, PT ;  /* 0x000000140300720c */ /* 0x000fe20003f84070 */
[----:B------:R-:W-:-:S04]  /*1510*/  IMAD.HI.U32 R22, R7, R24, RZ ;  /* 0x0000001807167227 */ /* 0x000fc800078e00ff */
[--C-:B------:R-:W-:Y:S01]  /*1520*/  @!P1 IMAD.IADD R15, R15, 0x1, -R3.reuse ;  /* 0x000000010f0f9824 */ /* 0x100fe200078e0a03 */
[----:B------:R-:W-:Y:S01]  /*1530*/  ISETP.GE.AND P1, PT, R40, RZ, PT ;  /* 0x000000ff2800720c */ /* 0x000fe20003f26270 */
[----:B------:R-:W-:Y:S01]  /*1540*/  IMAD.MOV R22, RZ, RZ, -R22 ;  /* 0x000000ffff167224 */ /* 0x000fe200078e0a16 */
[----:B------:R-:W-:Y:S01]  /*1550*/  IABS R40, R39 ;  /* 0x0000002700287213 */ /* 0x000fe20000000000 */
[----:B------:R-:W-:Y:S01]  /*1560*/  @!P2 IMAD.IADD R17, R17, 0x1, -R3 ;  /* 0x000000011111a824 */ /* 0x000fe200078e0a03 */
[----:B------:R-:W-:Y:S01]  /*1570*/  ISETP.GE.AND P2, PT, R38, RZ, PT ;  /* 0x000000ff2600720c */ /* 0x000fe20003f46270 */
[----:B------:R-:W-:Y:S01]  /*1580*/  IMAD R22, R3, R22, R24 ;  /* 0x0000001603167224 */ /* 0x000fe200078e0218 */
[----:B------:R-:W-:Y:S01]  /*1590*/  IABS R24, R32 ;  /* 0x0000002000187213 */ /* 0x000fe20000000000 */
[----:B------:R-:W-:Y:S01]  /*15a0*/  IMAD.HI.U32 R21, R7, R26, RZ ;  /* 0x0000001a07157227 */ /* 0x000fe200078e00ff */
[----:B------:R-:W-:-:S03]  /*15b0*/  IABS R38, R72 ;  /* 0x0000004800267213 */ /* 0x000fc60000000000 */
[----:B------:R-:W-:Y:S01]  /*15c0*/  @!P6 IMAD.MOV R18, RZ, RZ, -R18 ;  /* 0x000000ffff12e224 */ /* 0x000fe200078e0a12 */
[C---:B------:R-:W-:Y:S01]  /*15d0*/  ISETP.GT.U32.AND P6, PT, R3.reuse, R22, PT ;  /* 0x000000160300720c */ /* 0x040fe20003fc4070 */
[----:B------:R-:W-:Y:S02]  /*15e0*/  IMAD.MOV R21, RZ, RZ, -R21 ;  /* 0x000000ffff157224 */ /* 0x000fe400078e0a15 */
[--C-:B------:R-:W-:Y:S02]  /*15f0*/  @!P5 IMAD.IADD R16, R16, 0x1, -R3.reuse ;  /* 0x000000011010d824 */ /* 0x100fe400078e0a03 */
        /* <DEDUP_REMOVED lines=8> */
[----:B------:R-:W-:Y:S01]  /*1680*/  @!P0 IMAD.MOV R13, RZ, RZ, -R13 ;  /* 0x000000ffff0d8224 */ /* 0x000fe200078e0a0d */
[----:B------:R-:W-:Y:S01]  /*1690*/  ISETP.GE.AND P2, PT, R23, RZ, PT ;  /* 0x000000ff1700720c */ /* 0x000fe20003f46270 */
[----:B------:R-:W-:Y:S01]  /*16a0*/  IMAD.HI.U32 R23, R7, R24, RZ ;  /* 0x0000001807177227 */ /* 0x000fe200078e00ff */
[----:B------:R-:W-:-:S02]  /*16b0*/  ISETP.GT.U32.AND P0, PT, R3, R19, PT ;  /* 0x000000130300720c */ /* 0x000fc40003f04070 */
[----:B------:R-:W-:Y:S01]  /*16c0*/  IABS R34, R29 ;  /* 0x0000001d00227213 */ /* 0x000fe20000000000 */
[----:B------:R-:W-:Y:S02]  /*16d0*/  @!P6 IMAD.IADD R22, R22, 0x1, -R3 ;  /* 0x000000011616e824 */ /* 0x000fe400078e0a03 */
[----:B------:R-:W-:Y:S02]  /*16e0*/  IMAD.MOV R23, RZ, RZ, -R23 ;  /* 0x000000ffff177224 */ /* 0x000fe400078e0a17 */
[----:B------:R-:W-:Y:S01]  /*16f0*/  @!P1 IMAD.IADD R20, R20, 0x1, -R3 ;  /* 0x0000000114149824 */ /* 0x000fe200078e0a03 */
[C---:B------:R-:W-:Y:S01]  /*1700*/  ISETP.GT.U32.AND P6, PT, R3.reuse, R22, PT ;  /* 0x000000160300720c */ /* 0x040fe20003fc4070 */
[----:B------:R-:W-:Y:S01]  /*1710*/  IMAD R23, R3, R23, R24 ;  /* 0x0000001703177224 */ /* 0x000fe200078e0218 */
[----:B------:R-:W-:Y:S01]  /*1720*/  ISETP.GE.AND P1, PT, R32, RZ, PT ;  /* 0x000000ff2000720c */ /* 0x000fe20003f26270 */
[----:B------:R-:W-:Y:S01]  /*1730*/  IMAD.HI.U32 R24, R7, R26, RZ ;  /* 0x0000001a07187227 */ /* 0x000fe200078e00ff */
[----:B------:R-:W-:-:S03]  /*1740*/  IABS R32, R25 ;  /* 0x0000001900207213 */ /* 0x000fc60000000000 */
[----:B------:R-:W-:Y:S02]  /*1750*/  @!P5 IMAD.IADD R21, R21, 0x1, -R3 ;  /* 0x000000011515d824 */ /* 0x000fe400078e0a03 */
[----:B------:R-:W-:Y:S01]  /*1760*/  @!P4 IMAD.MOV R20, RZ, RZ, -R20 ;  /* 0x000000ffff14c224 */ /* 0x000fe200078e0a14 */
[C---:B------:R-:W-:Y:S01]  /*1770*/  ISETP.GT.U32.AND P4, PT, R3.reuse, R23, PT ;  /* 0x000000170300720c */ /* 0x040fe20003f84070 */
[----:B------:R-:W-:Y:S02]  /*1780*/  IMAD.MOV R24, RZ, RZ, -R24 ;  /* 0x000000ffff187224 */ /* 0x000fe400078e0a18 */
[----:B------:R-:W-:Y:S01]  /*1790*/  @!P3 IMAD.MOV R15, RZ, RZ, -R15 ;  /* 0x000000ffff0fb224 */ /* 0x000fe200078e0a0f */
[----:B------:R-:W-:Y:S01]  /*17a0*/  ISETP.GT.U32.AND P3, PT, R3, R21, PT ;  /* 0x000000150300720c */ /* 0x000fe20003f64070 */
[--C-:B------:R-:W-:Y:S01]  /*17b0*/  @!P0 IMAD.IADD R19, R19, 0x1, -R3.reuse ;  /* 0x0000000113138824 */ /* 0x100fe200078e0a03 */
[----:B------:R-:W-:Y:S01]  /*17c0*/  ISETP.GE.AND P0, PT, R35, RZ, PT ;  /* 0x000000ff2300720c */ /* 0x000fe20003f06270 */
[C---:B------:R-:W-:Y:S01]  /*17d0*/  IMAD R24, R3.reuse, R24, R26 ;  /* 0x0000001803187224 */ /* 0x040fe200078e021a */
[----:B------:R-:W-:Y:S01]  /*17e0*/  IABS R35, R44 ;  /* 0x0000002c00237213 */ /* 0x000fe20000000000 */
[----:B------:R-:W-:Y:S01]  /*17f0*/  @!P6 IMAD.IADD R22, R22, 0x1, -R3 ;  /* 0x000000011616e824 */ /* 0x000fe200078e0a03 */
[----:B------:R-:W-:Y:S01]  /*1800*/  ISETP.GT.U32.AND P5, PT, R3, R19, PT ;  /* 0x000000130300720c */ /* 0x000fe20003fa4070 */
[----:B------:R-:W-:Y:S01]  /*1810*/  IMAD.HI.U32 R26, R7, R32, RZ ;  /* 0x00000020071a7227 */ /* 0x000fe200078e00ff */
[----:B------:R-:W-:-:S03]  /*1820*/  ISETP.GT.U32.AND P6, PT, R3, R24, PT ;  /* 0x000000180300720c */ /* 0x000fc60003fc4070 */
[--C-:B------:R-:W-:Y:S02]  /*1830*/  @!P4 IMAD.IADD R23, R23, 0x1, -R3.reuse ;  /* 0x000000011717c824 */ /* 0x100fe400078e0a03 */
[----:B------:R-:W-:Y:S01]  /*1840*/  @!P3 IMAD.IADD R21, R21, 0x1, -R3 ;  /* 0x000000011515b824 */ /* 0x000fe200078e0a03 */
[----:B------:R-:W-:Y:S01]  /*1850*/  ISETP.GE.AND P3, PT, R28, RZ, PT ;  /* 0x000000ff1c00720c */ /* 0x000fe20003f66270 */
[----:B------:R-:W-:Y:S01]  /*1860*/  IMAD.MOV R26, RZ, RZ, -R26 ;  /* 0x000000ffff1a7224 */ /* 0x000fe200078e0a1a */
[----:B------:R-:W-:Y:S01]  /*1870*/  IABS R28, R27 ;  /* 0x0000001b001c7213 */ /* 0x000fe20000000000 */
[----:B------:R-:W-:Y:S01]  /*1880*/  @!P2 IMAD.MOV R21, RZ, RZ, -R21 ;  /* 0x000000ffff15a224 */ /* 0x000fe200078e0a15 */
[----:B------:R-:W-:Y:S01]  /*1890*/  ISETP.GT.U32.AND P4, PT, R3, R23, PT ;  /* 0x000000170300720c */ /* 0x000fe20003f84070 */
[--C-:B------:R-:W-:Y:S01]  /*18a0*/  @!P5 IMAD.IADD R19, R19, 0x1, -R3.reuse ;  /* 0x000000011313d824 */ /* 0x100fe200078e0a03 */
[----:B------:R-:W-:Y:S01]  /*18b0*/  ISETP.GE.AND P2, PT, R25, RZ, PT ;  /* 0x000000ff1900720c */ /* 0x000fe20003f46270 */
[----:B------:R-:W-:Y:S01]  /*18c0*/  @!P6 IMAD.IADD R24, R24, 0x1, -R3 ;  /* 0x000000011818e824 */ /* 0x000fe200078e0a03 */
[----:B------:R-:W-:Y:S01]  /*18d0*/  ISETP.GE.AND P5, PT, R33, RZ, PT ;  /* 0x000000ff2100720c */ /* 0x000fe20003fa6270 */
[----:B------:R-:W-:Y:S01]  /*18e0*/  IMAD.HI.U32 R25, R7, R28, RZ ;  /* 0x0000001c07197227 */ /* 0x000fe200078e00ff */
[----:B------:R-:W-:-:S02]  /*18f0*/  IABS R33, R74 ;  /* 0x0000004a00217213 */ /* 0x000fc40000000000 */
[----:B------:R-:W-:Y:S01]  /*1900*/  ISETP.GT.U32.AND P6, PT, R3, R24, PT ;  /* 0x000000180300720c */ /* 0x000fe20003fc4070 */
[----:B------:R-:W-:Y:S01]  /*1910*/  @!P0 IMAD.MOV R19, RZ, RZ, -R19 ;  /* 0x000000ffff138224 */ /* 0x000fe200078e0a13 */
[----:B------:R-:W-:Y:S01]  /*1920*/  ISETP.GE.AND P0, PT, R27, RZ, PT ;  /* 0x000000ff1b00720c */ /* 0x000fe20003f06270 */
[----:B------:R-:W-:-:S04]  /*1930*/  IMAD.HI.U32 R27, R7, R34, RZ ;  /* 0x00000022071b7227 */ /* 0x000fc800078e00ff */
[----:B------:R-:W-:Y:S02]  /*1940*/  IMAD.MOV R25, RZ, RZ, -R25 ;  /* 0x000000ffff197224 */ /* 0x000fe400078e0a19 */
[----:B------:R-:W-:Y:S02]  /*1950*/  IMAD.MOV R27, RZ, RZ, -R27 ;  /* 0x000000ffff1b7224 */ /* 0x000fe400078e0a1b */
[C---:B------:R-:W-:Y:S02]  /*1960*/  IMAD R25, R3.reuse, R25, R28 ;  /* 0x0000001903197224 */ /* 0x040fe400078e021c */
[----:B------:R-:W-:Y:S01]  /*1970*/  IMAD R26, R3, R26, R32 ;  /* 0x0000001a031a7224 */ /* 0x000fe200078e0220 */
[----:B------:R-:W-:Y:S01]  /*1980*/  IABS R32, R31 ;  /* 0x0000001f00207213 */ /* 0x000fe20000000000 */
[----:B------:R-:W-:Y:S01]  /*1990*/  @!P4 IMAD.IADD R23, R23, 0x1, -R3 ;  /* 0x000000011717c824 */ /* 0x000fe200078e0a03 */
[C---:B------:R-:W-:Y:S01]  /*19a0*/  ISETP.GT.U32.AND P4, PT, R3.reuse, R25, PT ;  /* 0x000000190300720c */ /* 0x040fe20003f84070 */
[C---:B------:R-:W-:Y:S01]  /*19b0*/  IMAD R27, R3.reuse, R27, R34 ;  /* 0x0000001b031b7224 */ /* 0x040fe200078e0222 */
[----:B------:R-:W-:Y:S01]  /*19c0*/  IABS R34, R37 ;  /* 0x0000002500227213 */ /* 0x000fe20000000000 */
[----:B------:R-:W-:Y:S01]  /*19d0*/  @!P1 IMAD.MOV R23, RZ, RZ, -R23 ;  /* 0x000000ffff179224 */ /* 0x000fe200078e0a17 */
[C---:B------:R-:W-:Y:S01]  /*19e0*/  ISETP.GT.U32.AND P1, PT, R3.reuse, R26, PT ;  /* 0x0000001a0300720c */ /* 0x040fe20003f24070 */
[----:B------:R-:W-:Y:S01]  /*19f0*/  @!P6 IMAD.IADD R24, R24, 0x1, -R3 ;  /* 0x000000011818e824 */ /* 0x000fe200078e0a03 */
[----:B------:R-:W-:Y:S01]  /*1a00*/  ISETP.GT.U32.AND P6, PT, R3, R27, PT ;  /* 0x0000001b0300720c */ /* 0x000fe20003fc4070 */
[----:B------:R-:W-:-:S04]  /*1a10*/  IMAD.HI.U32 R28, R7, R32, RZ ;  /* 0x00000020071c7227 */ /* 0x000fc800078e00ff */
[----:B------:R-:W-:Y:S02]  /*1a20*/  IMAD.MOV R28, RZ, RZ, -R28 ;  /* 0x000000ffff1c7224 */ /* 0x000fe400078e0a1c */
[--C-:B------:R-:W-:Y:S01]  /*1a30*/  @!P4 IMAD.IADD R25, R25, 0x1, -R3.reuse ;  /* 0x000000011919c824 */ /* 0x100fe200078e0a03 */
[----:B------:R-:W-:Y:S01]  /*1a40*/  ISETP.GE.AND P4, PT, R31, RZ, PT ;  /* 0x000000ff1f00720c */ /* 0x000fe20003f86270 */
[----:B------:R-:W-:Y:S01]  /*1a50*/  @!P5 IMAD.MOV R22, RZ, RZ, -R22 ;  /* 0x000000ffff16d224 */ /* 0x000fe200078e0a16 */
[----:B------:R-:W-:Y:S01]  /*1a60*/  ISETP.GE.AND P5, PT, R29, RZ, PT ;  /* 0x000000ff1d00720c */ /* 0x000fe20003fa6270 */
[--C-:B------:R-:W-:Y:S01]  /*1a70*/  @!P1 IMAD.IADD R26, R26, 0x1, -R3.reuse ;  /* 0x000000011a1a9824 */ /* 0x100fe200078e0a03 */
[----:B------:R-:W-:Y:S01]  /*1a80*/  ISETP.GT.U32.AND P1, PT, R3, R25, PT ;  /* 0x000000190300720c */ /* 0x000fe20003f24070 */
[----:B------:R-:W-:Y:S02]  /*1a90*/  @!P6 IMAD.IADD R27, R27, 0x1, -R3 ;  /* 0x000000011b1be824 */ /* 0x000fe400078e0a03 */
[----:B------:R-:W-:Y:S01]  /*1aa0*/  IMAD.HI.U32 R29, R7, R34, RZ ;  /* 0x00000022071d7227 */ /* 0x000fe200078e00ff */
[----:B------:R-:W-:-:S03]  /*1ab0*/  ISETP.GT.U32.AND P6, PT, R3, R26, PT ;  /* 0x0000001a0300720c */ /* 0x000fc60003fc4070 */
[----:B------:R-:W-:Y:S02]  /*1ac0*/  IMAD R31, R3, R28, R32 ;  /* 0x0000001c031f7224 */ /* 0x000fe400078e0220 */
[----:B------:R-:W-:-:S04]  /*1ad0*/  IMAD.HI.U32 R28, R7, R36, RZ ;  /* 0x00000024071c7227 */ /* 0x000fc800078e00ff */
[----:B------:R-:W-:Y:S02]  /*1ae0*/  IMAD.MOV R29, RZ, RZ, -R29 ;  /* 0x000000ffff1d7224 */ /* 0x000fe400078e0a1d */
[----:B------:R-:W-:Y:S02]  /*1af0*/  IMAD.MOV R28, RZ, RZ, -R28 ;  /* 0x000000ffff1c7224 */ /* 0x000fe400078e0a1c */
[C---:B------:R-:W-:Y:S02]  /*1b00*/  IMAD R32, R3.reuse, R29, R34 ;  /* 0x0000001d03207224 */ /* 0x040fe400078e0222 */
[----:B------:R-:W-:Y:S02]  /*1b10*/  IMAD.MOV.U32 R34, RZ, RZ, R33 ;  /* 0x000000ffff227224 */ /* 0x000fe400078e0021 */
[----:B------:R-:W-:Y:S02]  /*1b20*/  IMAD R33, R3, R28, R36 ;  /* 0x0000001c03217224 */ /* 0x000fe400078e0224 */
[----:B------:R-:W-:-:S02]  /*1b30*/  IMAD.MOV.U32 R36, RZ, RZ, R35 ;  /* 0x000000ffff247224 */ /* 0x000fc400078e0023 */
[--C-:B------:R-:W-:Y:S01]  /*1b40*/  @!P1 IMAD.IADD R25, R25, 0x1, -R3.reuse ;  /* 0x0000000119199824 */ /* 0x100fe200078e0a03 */
[C---:B------:R-:W-:Y:S01]  /*1b50*/  ISETP.GT.U32.AND P1, PT, R3.reuse, R31, PT ;  /* 0x0000001f0300720c */ /* 0x040fe20003f24070 */
[----:B------:R-:W-:Y:S01]  /*1b60*/  @!P6 IMAD.IADD R26, R26, 0x1, -R3 ;  /* 0x000000011a1ae824 */ /* 0x000fe200078e0a03 */
[----:B------:R-:W-:Y:S01]  /*1b70*/  ISETP.GT.U32.AND P6, PT, R3, R32, PT ;  /* 0x000000200300720c */ /* 0x000fe20003fc4070 */
[----:B------:R-:W-:-:S04]  /*1b80*/  IMAD.HI.U32 R29, R7, R34, RZ ;  /* 0x00000022071d7227 */ /* 0x000fc800078e00ff */
[----:B------:R-:W-:Y:S01]  /*1b90*/  @!P3 IMAD.MOV R24, RZ, RZ, -R24 ;  /* 0x000000ffff18b224 */ /* 0x000fe200078e0a18 */
[----:B------:R-:W-:Y:S01]  /*1ba0*/  ISETP.GT.U32.AND P3, PT, R3, R27, PT ;  /* 0x0000001b0300720c */ /* 0x000fe20003f64070 */
[----:B------:R-:W-:-:S04]  /*1bb0*/  IMAD.HI.U32 R28, R7, R36, RZ ;  /* 0x00000024071c7227 */ /* 0x000fc800078e00ff */
[----:B------:R-:W-:Y:S02]  /*1bc0*/  IMAD.MOV R29, RZ, RZ, -R29 ;  /* 0x000000ffff1d7224 */ /* 0x000fe400078e0a1d */
[----:B------:R-:W-:Y:S02]  /*1bd0*/  IMAD.MOV R35, RZ, RZ, -R28 ;  /* 0x000000ffff237224 */ /* 0x000fe400078e0a1c */
[C---:B------:R-:W-:Y:S02]  /*1be0*/  IMAD R34, R3.reuse, R29, R34 ;  /* 0x0000001d03227224 */ /* 0x040fe400078e0222 */
[----:B------:R-:W-:Y:S02]  /*1bf0*/  IMAD R35, R3, R35, R36 ;  /* 0x0000002303237224 */ /* 0x000fe400078e0224 */
[--C-:B------:R-:W-:Y:S01]  /*1c00*/  @!P1 IMAD.IADD R31, R31, 0x1, -R3.reuse ;  /* 0x000000011f1f9824 */ /* 0x100fe200078e0a03 */
[C---:B------:R-:W-:Y:S01]  /*1c10*/  ISETP.GT.U32.AND P1, PT, R3.reuse, R34, PT ;  /* 0x000000220300720c */ /* 0x040fe20003f24070 */
[--C-:B------:R-:W-:Y:S01]  /*1c20*/  @!P6 IMAD.IADD R32, R32, 0x1, -R3.reuse ;  /* 0x000000012020e824 */ /* 0x100fe200078e0a03 */
[----:B------:R-:W-:Y:S01]  /*1c30*/  ISETP.GT.U32.AND P6, PT, R3, R35, PT ;  /* 0x000000230300720c */ /* 0x000fe20003fc4070 */
[----:B------:R-:W-:Y:S01]  /*1c40*/  @!P3 IMAD.IADD R27, R27, 0x1, -R3 ;  /* 0x000000011b1bb824 */ /* 0x000fe200078e0a03 */
[----:B------:R-:W-:Y:S01]  /*1c50*/  ISETP.GT.U32.AND P3, PT, R3, R33, PT ;  /* 0x000000210300720c */ /* 0x000fe20003f64070 */
[----:B------:R-:W-:-:S04]  /*1c60*/  IMAD.HI.U32 R28, R7, R38, RZ ;  /* 0x00000026071c7227 */ /* 0x000fc800078e00ff */
[----:B------:R-:W-:Y:S02]  /*1c70*/  IMAD.MOV R28, RZ, RZ, -R28 ;  /* 0x000000ffff1c7224 */ /* 0x000fe400078e0a1c */
[----:B------:R-:W-:Y:S02]  /*1c80*/  @!P2 IMAD.MOV R26, RZ, RZ, -R26 ;  /* 0x000000ffff1aa224 */ /* 0x000fe400078e0a1a */
[--C-:B------:R-:W-:Y:S01]  /*1c90*/  @!P1 IMAD.IADD R34, R34, 0x1, -R3.reuse ;  /* 0x0000000122229824 */ /* 0x100fe200078e0a03 */
[----:B------:R-:W-:Y:S01]  /*1ca0*/  ISETP.GT.U32.AND P1, PT, R3, R31, PT ;  /* 0x0000001f0300720c */ /* 0x000fe20003f24070 */
[--C-:B------:R-:W-:Y:S02]  /*1cb0*/  @!P6 IMAD.IADD R35, R35, 0x1, -R3.reuse ;  /* 0x000000012323e824 */ /* 0x100fe400078e0a03 */
[----:B------:R-:W-:Y:S01]  /*1cc0*/  @!P3 IMAD.IADD R33, R33, 0x1, -R3 ;  /* 0x000000012121b824 */ /* 0x000fe200078e0a03 */
[----:B------:R-:W-:Y:S01]  /*1cd0*/  ISETP.GE.AND P3, PT, R37, RZ, PT ;  /* 0x000000ff2500720c */ /* 0x000fe20003f66270 */
[C---:B------:R-:W-:Y:S01]  /*1ce0*/  IMAD R36, R3.reuse, R28, R38 ;  /* 0x0000001c03247224 */ /* 0x040fe200078e0226 */
[----:B------:R-:W-:Y:S01]  /*1cf0*/  ISETP.GT.U32.AND P6, PT, R3, R35, PT ;  /* 0x000000230300720c */ /* 0x000fe20003fc4070 */
[----:B------:R-:W-:Y:S01]  /*1d00*/  IMAD.HI.U32 R28, R7, R42, RZ ;  /* 0x0000002a071c7227 */ /* 0x000fe200078e00ff */
[----:B------:R-:W-:-:S03]  /*1d10*/  ISETP.GT.U32.AND P2, PT, R3, R33, PT ;  /* 0x000000210300720c */ /* 0x000fc60003f44070 */
[----:B------:R-:W-:-:S04]  /*1d20*/  IMAD.HI.U32 R29, R7, R40, RZ ;  /* 0x00000028071d7227 */ /* 0x000fc800078e00ff */
[----:B------:R-:W-:Y:S01]  /*1d30*/  @!P0 IMAD.MOV R25, RZ, RZ, -R25 ;  /* 0x000000ffff198224 */ /* 0x000fe200078e0a19 */
[C---:B------:R-:W-:Y:S01]  /*1d40*/  ISETP.GT.U32.AND P0, PT, R3.reuse, R32, PT ;  /* 0x000000200300720c */ /* 0x040fe20003f04070 */
[----:B------:R-:W-:Y:S02]  /*1d50*/  IMAD.MOV R28, RZ, RZ, -R28 ;  /* 0x000000ffff1c7224 */ /* 0x000fe400078e0a1c */
[----:B------:R-:W-:Y:S02]  /*1d60*/  IMAD.MOV R29, RZ, RZ, -R29 ;  /* 0x000000ffff1d7224 */ /* 0x000fe400078e0a1d */
[----:B------:R-:W-:Y:S01]  /*1d70*/  @!P5 IMAD.MOV R27, RZ, RZ, -R27 ;  /* 0x000000ffff1bd224 */ /* 0x000fe200078e0a1b */
[----:B------:R-:W-:Y:S01]  /*1d80*/  ISETP.GT.U32.AND P5, PT, R3, R34, PT ;  /* 0x000000220300720c */ /* 0x000fe20003fa4070 */
[--C-:B------:R-:W-:Y:S01]  /*1d90*/  @!P1 IMAD.IADD R31, R31, 0x1, -R3.reuse ;  /* 0x000000011f1f9824 */ /* 0x100fe200078e0a03 */
[C---:B------:R-:W-:Y:S01]  /*1da0*/  ISETP.GT.U32.AND P1, PT, R3.reuse, R36, PT ;  /* 0x000000240300720c */ /* 0x040fe20003f24070 */
[C---:B------:R-:W-:Y:S01]  /*1db0*/  IMAD R38, R3.reuse, R28, R42 ;  /* 0x0000001c03267224 */ /* 0x040fe200078e022a */
[----:B------:R-:W-:Y:S01]  /*1dc0*/  IABS R42, R52 ;  /* 0x00000034002a7213 */ /* 0x000fe20000000000 */
[----:B------:R-:W-:Y:S01]  /*1dd0*/  IMAD R37, R3, R29, R40 ;  /* 0x0000001d03257224 */ /* 0x000fe200078e0228 */
[----:B------:R-:W-:Y:S01]  /*1de0*/  IABS R40, R43 ;  /* 0x0000002b00287213 */ /* 0x000fe20000000000 */
[--C-:B------:R-:W-:Y:S01]  /*1df0*/  @!P6 IMAD.IADD R35, R35, 0x1, -R3.reuse ;  /* 0x000000012323e824 */ /* 0x100fe200078e0a03 */
[----:B------:R-:W-:Y:S01]  /*1e00*/  ISETP.GT.U32.AND P6, PT, R3, R38, PT ;  /* 0x000000260300720c */ /* 0x000fe20003fc4070 */
[--C-:B------:R-:W-:Y:S01]  /*1e10*/  @!P2 IMAD.IADD R33, R33, 0x1, -R3.reuse ;  /* 0x000000012121a824 */ /* 0x100fe200078e0a03 */
[----:B------:R-:W-:Y:S01]  /*1e20*/  ISETP.GT.U32.AND P2, PT, R3, R37, PT ;  /* 0x000000250300720c */ /* 0x000fe20003f44070 */
[----:B------:R-:W-:Y:S01]  /*1e30*/  @!P0 IMAD.IADD R32, R32, 0x1, -R3 ;  /* 0x0000000120208824 */ /* 0x000fe200078e0a03 */
[----:B------:R-:W-:Y:S01]  /*1e40*/  ISETP.GE.AND P0, PT, R76, RZ, PT ;  /* 0x000000ff4c00720c */ /* 0x000fe20003f06270 */
[----:B------:R-:W-:-:S04]  /*1e50*/  IMAD.HI.U32 R28, R7, R40, RZ ;  /* 0x00000028071c7227 */ /* 0x000fc800078e00ff */
[--C-:B------:R-:W-:Y:S01]  /*1e60*/  @!P5 IMAD.IADD R34, R34, 0x1, -R3.reuse ;  /* 0x000000012222d824 */ /* 0x100fe200078e0a03 */
[----:B------:R-:W-:Y:S01]  /*1e70*/  ISETP.GE.AND P5, PT, R74, RZ, PT ;  /* 0x000000ff4a00720c */ /* 0x000fe20003fa6270 */
[--C-:B------:R-:W-:Y:S01]  /*1e80*/  @!P1 IMAD.IADD R36, R36, 0x1, -R3.reuse ;  /* 0x0000000124249824 */ /* 0x100fe200078e0a03 */
[----:B------:R-:W-:Y:S01]  /*1e90*/  ISETP.GE.AND P1, PT, R44, RZ, PT ;  /* 0x000000ff2c00720c */ /* 0x000fe20003f26270 */
[----:B------:R-:W-:Y:S01]  /*1ea0*/  IMAD.MOV R29, RZ, RZ, -R28 ;  /* 0x000000ffff1d7224 */ /* 0x000fe200078e0a1c */
[----:B------:R-:W-:Y:S01]  /*1eb0*/  IABS R44, R41 ;  /* 0x00000029002c7213 */ /* 0x000fe20000000000 */
[----:B------:R-:W-:Y:S01]  /*1ec0*/  @!P6 IMAD.IADD R38, R38, 0x1, -R3 ;  /* 0x000000012626e824 */ /* 0x000fe200078e0a03 */
[C---:B------:R-:W-:Y:S01]  /*1ed0*/  ISETP.GT.U32.AND P6, PT, R3.reuse, R36, PT ;  /* 0x000000240300720c */ /* 0x040fe20003fc4070 */
[----:B------:R-:W-:Y:S01]  /*1ee0*/  IMAD R40, R3, R29, R40 ;  /* 0x0000001d03287224 */ /* 0x000fe200078e0228 */
[----:B------:R-:W-:Y:S01]  /*1ef0*/  IABS R29, R46 ;  /* 0x0000002e001d7213 */ /* 0x000fe20000000000 */
[----:B------:R-:W-:-:S04]  /*1f00*/  IMAD.HI.U32 R28, R7, R42, RZ ;  /* 0x0000002a071c7227 */ /* 0x000fc800078e00ff */
[----:B------:R-:W-:Y:S01]  /*1f10*/  @!P2 IMAD.IADD R37, R37, 0x1, -R3 ;  /* 0x000000012525a824 */ /* 0x000fe200078e0a03 */
[----:B------:R-:W-:Y:S01]  /*1f20*/  ISETP.GE.AND P2, PT, R72, RZ, PT ;  /* 0x000000ff4800720c */ /* 0x000fe20003f46270 */
[----:B------:R-:W-:Y:S01]  /*1f30*/  @!P0 IMAD.MOV R33, RZ, RZ, -R33 ;  /* 0x000000ffff218224 */ /* 0x000fe200078e0a21 */
[C---:B------:R-:W-:Y:S01]  /*1f40*/  ISETP.GT.U32.AND P0, PT, R3.reuse, R40, PT ;  /* 0x000000280300720c */ /* 0x040fe20003f04070 */
[----:B------:R-:W-:Y:S01]  /*1f50*/  IMAD.MOV R28, RZ, RZ, -R28 ;  /* 0x000000ffff1c7224 */ /* 0x000fe200078e0a1c */
[----:B------:R-:W-:Y:S01]  /*1f60*/  IABS R72, R60 ;  /* 0x0000003c00487213 */ /* 0x000fe20000000000 */
[----:B------:R-:W-:Y:S01]  /*1f70*/  @!P4 IMAD.MOV R31, RZ, RZ, -R31 ;  /* 0x000000ffff1fc224 */ /* 0x000fe200078e0a1f */
[----:B------:R-:W-:Y:S01]  /*1f80*/  ISETP.GT.U32.AND P4, PT, R3, R37, PT ;  /* 0x000000250300720c */ /* 0x000fe20003f84070 */
[----:B------:R-:W-:Y:S01]  /*1f90*/  @!P5 IMAD.MOV R34, RZ, RZ, -R34 ;  /* 0x000000ffff22d224 */ /* 0x000fe200078e0a22 */
[----:B------:R-:W-:Y:S01]  /*1fa0*/  ISETP.GE.AND P5, PT, R39, RZ, PT ;  /* 0x000000ff2700720c */ /* 0x000fe20003fa6270 */
[----:B------:R-:W-:Y:S01]  /*1fb0*/  IMAD R39, R3, R28, R42 ;  /* 0x0000001c03277224 */ /* 0x000fe200078e022a */
[----:B------:R-:W-:Y:S01]  /*1fc0*/  IABS R42, R48 ;  /* 0x00000030002a7213 */ /* 0x000fe20000000000 */
[----:B------:R-:W-:-:S04]  /*1fd0*/  IMAD.HI.U32 R28, R7, R44, RZ ;  /* 0x0000002c071c7227 */ /* 0x000fc800078e00ff */
[--C-:B------:R-:W-:Y:S01]  /*1fe0*/  @!P6 IMAD.IADD R36, R36, 0x1, -R3.reuse ;  /* 0x000000012424e824 */ /* 0x100fe200078e0a03 */
[----:B------:R-:W-:Y:S01]  /*1ff0*/  ISETP.GT.U32.AND P6, PT, R3, R39, PT ;  /* 0x000000270300720c */ /* 0x000fe20003fc4070 */
[----:B------:R-:W-:Y:S02]  /*2000*/  IMAD.MOV R28, RZ, RZ, -R28 ;  /* 0x000000ffff1c7224 */ /* 0x000fe400078e0a1c */
[--C-:B------:R-:W-:Y:S01]  /*2010*/  @!P0 IMAD.IADD R40, R40, 0x1, -R3.reuse ;  /* 0x0000000128288824 */ /* 0x100fe200078e0a03 */
[----:B------:R-:W-:Y:S01]  /*2020*/  ISETP.GE.AND P0, PT, R41, RZ, PT ;  /* 0x000000ff2900720c */ /* 0x000fe20003f06270 */
[----:B------:R-:W-:Y:S01]  /*2030*/  @!P4 IMAD.IADD R37, R37, 0x1, -R3 ;  /* 0x000000012525c824 */ /* 0x000fe200078e0a03 */
[----:B------:R-:W-:Y:S01]  /*2040*/  ISETP.GE.AND P4, PT, R43, RZ, PT ;  /* 0x000000ff2b00720c */ /* 0x000fe20003f86270 */
[C---:B------:R-:W-:Y:S02]  /*2050*/  IMAD R41, R3.reuse, R28, R44 ;  /* 0x0000001c03297224 */ /* 0x040fe400078e022c */
[----:B------:R-:W-:Y:S01]  /*2060*/  @!P3 IMAD.MOV R32, RZ, RZ, -R32 ;  /* 0x000000ffff20b224 */ /* 0x000fe200078e0a20 */
[C---:B------:R-:W-:Y:S01]  /*2070*/  ISETP.GT.U32.AND P3, PT, R3.reuse, R38, PT ;  /* 0x000000260300720c */ /* 0x040fe20003f64070 */
[----:B------:R-:W-:Y:S01]  /*2080*/  @!P5 IMAD.MOV R37, RZ, RZ, -R37 ;  /* 0x000000ffff25d224 */ /* 0x000fe200078e0a25 */
[----:B------:R-:W-:Y:S01]  /*2090*/  ISETP.GT.U32.AND P5, PT, R3, R41, PT ;  /* 0x000000290300720c */ /* 0x000fe20003fa4070 */
[----:B------:R-:W-:-:S02]  /*20a0*/  @!P6 IMAD.IADD R39, R39, 0x1, -R3 ;  /* 0x000000012727e824 */ /* 0x000fc400078e0a03 */
[----:B------:R-:W-:Y:S01]  /*20b0*/  @!P2 IMAD.MOV R36, RZ, RZ, -R36 ;  /* 0x000000ffff24a224 */ /* 0x000fe200078e0a24 */
[----:B------:R-:W-:Y:S01]  /*20c0*/  ISETP.GT.U32.AND P2, PT, R3, R40, PT ;  /* 0x000000280300720c */ /* 0x000fe20003f44070 */
[----:B------:R-:W-:Y:S01]  /*20d0*/  IMAD.HI.U32 R28, R7, R42, RZ ;  /* 0x0000002a071c7227 */ /* 0x000fe200078e00ff */
[----:B------:R-:W-:-:S03]  /*20e0*/  ISETP.GT.U32.AND P6, PT, R3, R39, PT ;  /* 0x000000270300720c */ /* 0x000fc60003fc4070 */
[----:B------:R-:W-:Y:S01]  /*20f0*/  IMAD.MOV.U32 R44, RZ, RZ, R29 ;  /* 0x000000ffff2c7224 */ /* 0x000fe200078e001d */
[----:B------:R-:W-:Y:S01]  /*2100*/  IABS R29, R45 ;  /* 0x0000002d001d7213 */ /* 0x000fe20000000000 */
[----:B------:R-:W-:Y:S02]  /*2110*/  IMAD.MOV R43, RZ, RZ, -R28 ;  /* 0x000000ffff2b7224 */ /* 0x000fe400078e0a1c */
[----:B------:R-:W-:Y:S01]  /*2120*/  @!P3 IMAD.IADD R38, R38, 0x1, -R3 ;  /* 0x000000012626b824 */ /* 0x000fe200078e0a03 */
[----:B------:R-:W-:Y:S01]  /*2130*/  ISETP.GE.AND P3, PT, R52, RZ, PT ;  /* 0x000000ff3400720c */ /* 0x000fe20003f66270 */
[----:B------:R-:W-:Y:S01]  /*2140*/  IMAD.HI.U32 R28, R7, R44, RZ ;  /* 0x0000002c071c7227 */ /* 0x000fe200078e00ff */
[----:B------:R-:W-:-:S03]  /*2150*/  IABS R52, R54 ;  /* 0x0000003600347213 */ /* 0x000fc60000000000 */
[----:B------:R-:W-:Y:S02]  /*2160*/  IMAD R43, R3, R43, R42 ;  /* 0x0000002b032b7224 */ /* 0x000fe400078e022a */
[----:B------:R-:W-:Y:S02]  /*2170*/  @!P5 IMAD.IADD R41, R41, 0x1, -R3 ;  /* 0x000000012929d824 */ /* 0x000fe400078e0a03 */
[----:B------:R-:W-:Y:S02]  /*2180*/  IMAD.MOV.U32 R42, RZ, RZ, R29 ;  /* 0x000000ffff2a7224 */ /* 0x000fe400078e001d */
[----:B------:R-:W-:Y:S01]  /*2190*/  IMAD.MOV R29, RZ, RZ, -R28 ;  /* 0x000000ffff1d7224 */ /* 0x000fe200078e0a1c */
[----:B------:R-:W-:Y:S01]  /*21a0*/  ISETP.GT.U32.AND P5, PT, R3, R41, PT ;  /* 0x000000290300720c */ /* 0x000fe20003fa4070 */
[----:B------:R-:W-:Y:S01]  /*21b0*/  @!P2 IMAD.IADD R40, R40, 0x1, -R3 ;  /* 0x000000012828a824 */ /* 0x000fe200078e0a03 */
[----:B------:R-:W-:Y:S01]  /*21c0*/  ISETP.GE.AND P2, PT, R46, RZ, PT ;  /* 0x000000ff2e00720c */ /* 0x000fe20003f46270 */
[----:B------:R-:W-:Y:S01]  /*21d0*/  IMAD.HI.U32 R28, R7, R42, RZ ;  /* 0x0000002a071c7227 */ /* 0x000fe200078e00ff */
[----:B------:R-:W-:-:S03]  /*21e0*/  IABS R46, R56 ;  /* 0x00000038002e7213 */ /* 0x000fc60000000000 */
[----:B------:R-:W-:Y:S02]  /*21f0*/  IMAD R44, R3, R29, R44 ;  /* 0x0000001d032c7224 */ /* 0x000fe400078e022c */
[----:B------:R-:W-:Y:S01]  /*2200*/  @!P6 IMAD.IADD R39, R39, 0x1, -R3 ;  /* 0x000000012727e824 */ /* 0x000fe200078e0a03 */
[C---:B------:R-:W-:Y:S01]  /*2210*/  ISETP.GT.U32.AND P6, PT, R3.reuse, R43, PT ;  /* 0x0000002b0300720c */ /* 0x040fe20003fc4070 */
[----:B------:R-:W-:Y:S02]  /*2220*/  IMAD.MOV R28, RZ, RZ, -R28 ;  /* 0x000000ffff1c7224 */ /* 0x000fe400078e0a1c */
[----:B------:R-:W-:Y:S01]  /*2230*/  @!P4 IMAD.MOV R40, RZ, RZ, -R40 ;  /* 0x000000ffff28c224 */ /* 0x000fe200078e0a28 */
[----:B------:R-:W-:Y:S01]  /*2240*/  ISETP.GT.U32.AND P4, PT, R3, R44, PT ;  /* 0x0000002c0300720c */ /* 0x000fe20003f84070 */
[----:B------:R-:W-:Y:S01]  /*2250*/  @!P3 IMAD.MOV R39, RZ, RZ, -R39 ;  /* 0x000000ffff27b224 */ /* 0x000fe200078e0a27 */
[----:B------:R-:W-:Y:S01]  /*2260*/  ISETP.GE.AND P3, PT, R45, RZ, PT ;  /* 0x000000ff2d00720c */ /* 0x000fe20003f66270 */
[----:B------:R-:W-:Y:S01]  /*2270*/  @!P1 IMAD.MOV R35, RZ, RZ, -R35 ;  /* 0x000000ffff239224 */ /* 0x000fe200078e0a23 */
[----:B------:R-:W-:Y:S01]  /*2280*/  ISETP.GE.AND P1, PT, R58, RZ, PT ;  /* 0x000000ff3a00720c */ /* 0x000fe20003f26270 */
[----:B------:R-:W-:Y:S01]  /*2290*/  IMAD R45, R3, R28, R42 ;  /* 0x0000001c032d7224 */ /* 0x000fe200078e022a */
[----:B------:R-:W-:Y:S01]  /*22a0*/  IABS R58, R70 ;  /* 0x00000046003a7213 */ /* 0x000fe20000000000 */
[----:B------:R-:W-:-:S02]  /*22b0*/  @!P5 IMAD.IADD R41, R41, 0x1, -R3 ;  /* 0x000000012929d824 */ /* 0x000fc400078e0a03 */
[----:B------:R-:W-:Y:S01]  /*22c0*/  @!P6 IMAD.IADD R43, R43, 0x1, -R3 ;  /* 0x000000012b2be824 */ /* 0x000fe200078e0a03 */
[----:B------:R-:W-:Y:S01]  /*22d0*/  ISETP.GT.U32.AND P5, PT, R3, R45, PT ;  /* 0x0000002d0300720c */ /* 0x000fe20003fa4070 */
[----:B------:R-:W-:-:S03]  /*22e0*/  IMAD.HI.U32 R28, R7, R46, RZ ;  /* 0x0000002e071c7227 */ /* 0x000fc600078e00ff */
[----:B------:R-:W-:Y:S01]  /*22f0*/  ISETP.GT.U32.AND P6, PT, R3, R43, PT ;  /* 0x0000002b0300720c */ /* 0x000fe20003fc4070 */
[----:B------:R-:W-:Y:S02]  /*2300*/  @!P4 IMAD.IADD R44, R44, 0x1, -R3 ;  /* 0x000000012c2cc824 */ /* 0x000fe400078e0a03 */
[----:B------:R-:W-:Y:S01]  /*2310*/  @!P1 IMAD.MOV R38, RZ, RZ, -R38 ;  /* 0x000000ffff269224 */ /* 0x000fe200078e0a26 */
[----:B------:R-:W-:Y:S01]  /*2320*/  ISETP.GE.AND P1, PT, R48, RZ, PT ;  /* 0x000000ff3000720c */ /* 0x000fe20003f26270 */
[----:B------:R-:W-:Y:S01]  /*2330*/  IMAD.MOV R28, RZ, RZ, -R28 ;  /* 0x000000ffff1c7224 */ /* 0x000fe200078e0a1c */
[----:B------:R-:W-:Y:S01]  /*2340*/  IABS R48, R47 ;  /* 0x0000002f00307213 */ /* 0x000fe20000000000 */
[----:B------:R-:W-:Y:S01]  /*2350*/  IMAD.HI.U32 R42, R7, R52, RZ ;  /* 0x00000034072a7227 */ /* 0x000fe200078e00ff */
[----:B------:R-:W-:-:S03]  /*2360*/  ISETP.GT.U32.AND P4, PT, R3, R44, PT ;  /* 0x0000002c0300720c */ /* 0x000fc60003f84070 */
[----:B------:R-:W-:Y:S02]  /*2370*/  @!P5 IMAD.IADD R45, R45, 0x1, -R3 ;  /* 0x000000012d2dd824 */ /* 0x000fe400078e0a03 */
[----:B------:R-:W-:-:S03]  /*2380*/  IMAD.HI.U32 R29, R7, R48, RZ ;  /* 0x00000030071d7227 */ /* 0x000fc600078e00ff */
[C---:B------:R-:W-:Y:S01]  /*2390*/  ISETP.GT.U32.AND P5, PT, R3.reuse, R45, PT ;  /* 0x0000002d0300720c */ /* 0x040fe20003fa4070 */
[----:B------:R-:W-:Y:S02]  /*23a0*/  IMAD.MOV R29, RZ, RZ, -R29 ;  /* 0x000000ffff1d7224 */ /* 0x000fe400078e0a1d */
[----:B------:R-:W-:Y:S02]  /*23b0*/  IMAD R46, R3, R28, R46 ;  /* 0x0000001c032e7224 */ /* 0x000fe400078e022e */
[--C-:B------:R-:W-:Y:S01]  /*23c0*/  @!P6 IMAD.IADD R43, R43, 0x1, -R3.reuse ;  /* 0x000000012b2be824 */ /* 0x100fe200078e0a03 */
[----:B------:R-:W-:Y:S01]  /*23d0*/  ISETP.GE.AND P6, PT, R47, RZ, PT ;  /* 0x000000ff2f00720c */ /* 0x000fe20003fc6270 */
[----:B------:R-:W-:Y:S02]  /*23e0*/  IMAD.MOV R42, RZ, RZ, -R42 ;  /* 0x000000ffff2a7224 */ /* 0x000fe400078e0a2a */
[----:B------:R-:W-:Y:S01]  /*23f0*/  @!P4 IMAD.IADD R44, R44, 0x1, -R3 ;  /* 0x000000012c2cc824 */ /* 0x000fe200078e0a03 */
[C---:B------:R-:W-:Y:S01]  /*2400*/  ISETP.GT.U32.AND P4, PT, R3.reuse, R46, PT ;  /* 0x0000002e0300720c */ /* 0x040fe20003f84070 */
[C---:B------:R-:W-:Y:S01]  /*2410*/  IMAD R47, R3.reuse, R29, R48 ;  /* 0x0000001d032f7224 */ /* 0x040fe200078e0230 */
[----:B------:R-:W-:Y:S01]  /*2420*/  IABS R48, R49 ;  /* 0x0000003100307213 */ /* 0x000fe20000000000 */
[C---:B------:R-:W-:Y:S01]  /*2430*/  IMAD R28, R3.reuse, R42, R52 ;  /* 0x0000002a031c7224 */ /* 0x040fe200078e0234 */
[----:B------:R-:W-:Y:S01]  /*2440*/  IABS R52, R66 ;  /* 0x0000004200347213 */ /* 0x000fe20000000000 */
[----:B------:R-:W-:Y:S01]  /*2450*/  @!P1 IMAD.MOV R43, RZ, RZ, -R43 ;  /* 0x000000ffff2b9224 */ /* 0x000fe200078e0a2b */
[----:B------:R-:W-:Y:S01]  /*2460*/  ISETP.GT.U32.AND P1, PT, R3, R47, PT ;  /* 0x0000002f0300720c */ /* 0x000fe20003f24070 */
[----:B------:R-:W-:Y:S01]  /*2470*/  @!P5 IMAD.IADD R45, R45, 0x1, -R3 ;  /* 0x000000012d2dd824 */ /* 0x000fe200078e0a03 */
[----:B------:R-:W-:Y:S01]  /*2480*/  ISETP.GT.U32.AND P5, PT, R3, R28, PT ;  /* 0x0000001c0300720c */ /* 0x000fe20003fa4070 */
[----:B------:R-:W-:-:S04]  /*2490*/  IMAD.HI.U32 R29, R7, R48, RZ ;  /* 0x00000030071d7227 */ /* 0x000fc800078e00ff */
[----:B------:R-:W-:Y:S01]  /*24a0*/  @!P4 IMAD.IADD R46, R46, 0x1, -R3 ;  /* 0x000000012e2ec824 */ /* 0x000fe200078e0a03 */
[----:B------:R-:W-:Y:S01]  /*24b0*/  ISETP.GE.AND P4, PT, R49, RZ, PT ;  /* 0x000000ff3100720c */ /* 0x000fe20003f86270 */
[----:B------:R-:W-:-:S04]  /*24c0*/  IMAD.HI.U32 R42, R7, R52, RZ ;  /* 0x00000034072a7227 */ /* 0x000fc800078e00ff */
[--C-:B------:R-:W-:Y:S01]  /*24d0*/  @!P1 IMAD.IADD R47, R47, 0x1, -R3.reuse ;  /* 0x000000012f2f9824 */ /* 0x100fe200078e0a03 */
[C---:B------:R-:W-:Y:S01]  /*24e0*/  ISETP.GT.U32.AND P1, PT, R3.reuse, R46, PT ;  /* 0x0000002e0300720c */ /* 0x040fe20003f24070 */
[----:B------:R-:W-:Y:S02]  /*24f0*/  @!P5 IMAD.IADD R28, R28, 0x1, -R3 ;  /* 0x000000011c1cd824 */ /* 0x000fe400078e0a03 */
[----:B------:R-:W-:Y:S01]  /*2500*/  IMAD.MOV R29, RZ, RZ, -R29 ;  /* 0x000000ffff1d7224 */ /* 0x000fe200078e0a1d */
[C---:B------:R-:W-:Y:S01]  /*2510*/  ISETP.GT.U32.AND P5, PT, R3.reuse, R47, PT ;  /* 0x0000002f0300720c */ /* 0x040fe20003fa4070 */
[----:B------:R-:W-:Y:S02]  /*2520*/  IMAD.MOV R49, RZ, RZ, -R42 ;  /* 0x000000ffff317224 */ /* 0x000fe400078e0a2a */
[C---:B------:R-:W-:Y:S02]  /*2530*/  IMAD R42, R3.reuse, R29, R48 ;  /* 0x0000001d032a7224 */ /* 0x040fe400078e0230 */
[----:B------:R-:W-:Y:S01]  /*2540*/  @!P2 IMAD.MOV R44, RZ, RZ, -R44 ;  /* 0x000000ffff2ca224 */ /* 0x000fe200078e0a2c */
[----:B------:R-:W-:Y:S01]  /*2550*/  ISETP.GE.AND P2, PT, R54, RZ, PT ;  /* 0x000000ff3600720c */ /* 0x000fe20003f46270 */
[----:B------:R-:W-:Y:S01]  /*2560*/  @!P3 IMAD.MOV R45, RZ, RZ, -R45 ;  /* 0x000000ffff2db224 */ /* 0x000fe200078e0a2d */
[----:B------:R-:W-:Y:S01]  /*2570*/  IABS R54, R68 ;  /* 0x0000004400367213 */ /* 0x000fe20000000000 */
[C---:B------:R-:W-:Y:S01]  /*2580*/  IMAD R48, R3.reuse, R49, R52 ;  /* 0x0000003103307224 */ /* 0x040fe200078e0234 */
[C---:B------:R-:W-:Y:S01]  /*2590*/  ISETP.GT.U32.AND P3, PT, R3.reuse, R28, PT ;  /* 0x0000001c0300720c */ /* 0x040fe20003f64070 */
[--C-:B------:R-:W-:Y:S01]  /*25a0*/  @!P1 IMAD.IADD R46, R46, 0x1, -R3.reuse ;  /* 0x000000012e2e9824 */ /* 0x100fe200078e0a03 */
[----:B------:R-:W-:Y:S01]  /*25b0*/  ISETP.GT.U32.AND P1, PT, R3, R42, PT ;  /* 0x0000002a0300720c */ /* 0x000fe20003f24070 */
[----:B------:R-:W-:Y:S01]  /*25c0*/  @!P5 IMAD.IADD R47, R47, 0x1, -R3 ;  /* 0x000000012f2fd824 */ /* 0x000fe200078e0a03 */
[----:B------:R-:W-:Y:S01]  /*25d0*/  ISETP.GT.U32.AND P5, PT, R3, R48, PT ;  /* 0x000000300300720c */ /* 0x000fe20003fa4070 */
[----:B------:R-:W-:Y:S01]  /*25e0*/  IMAD.HI.U32 R29, R7, R54, RZ ;  /* 0x00000036071d7227 */ /* 0x000fe200078e00ff */
[----:B------:R-:W-:-:S03]  /*25f0*/  IABS R49, R62 ;  /* 0x0000003e00317213 */ /* 0x000fc60000000000 */
[----:B------:R-:W-:Y:S01]  /*2600*/  @!P0 IMAD.MOV R41, RZ, RZ, -R41 ;  /* 0x000000ffff298224 */ /* 0x000fe200078e0a29 */
[----:B------:R-:W-:Y:S01]  /*2610*/  ISETP.GE.AND P0, PT, R56, RZ, PT ;  /* 0x000000ff3800720c */ /* 0x000fe20003f06270 */
[----:B------:R-:W-:Y:S01]  /*2620*/  IMAD.MOV R29, RZ, RZ, -R29 ;  /* 0x000000ffff1d7224 */ /* 0x000fe200078e0a1d */
[----:B------:R-:W-:Y:S01]  /*2630*/  IABS R56, R64 ;  /* 0x0000004000387213 */ /* 0x000fe20000000000 */
[----:B------:R-:W-:Y:S01]  /*2640*/  @!P3 IMAD.IADD R28, R28, 0x1, -R3 ;  /* 0x000000011c1cb824 */ /* 0x000fe200078e0a03 */
[----:B------:R-:W-:Y:S01]  /*2650*/  ISETP.GE.AND P3, PT, R66, RZ, PT ;  /* 0x000000ff4200720c */ /* 0x000fe20003f66270 */
[----:B------:R-:W-:Y:S02]  /*2660*/  IMAD R52, R3, R29, R54 ;  /* 0x0000001d03347224 */ /* 0x000fe400078e0236 */
[----:B------:R-:W-:-:S04]  /*2670*/  IMAD.HI.U32 R29, R7, R56, RZ ;  /* 0x00000038071d7227 */ /* 0x000fc800078e00ff */
[----:B------:R-:W-:Y:S01]  /*2680*/  @!P1 IMAD.IADD R42, R42, 0x1, -R3 ;  /* 0x000000012a2a9824 */ /* 0x000fe200078e0a03 */
[----:B------:R-:W-:Y:S01]  /*2690*/  ISETP.GT.U32.AND P1, PT, R3, R52, PT ;  /* 0x000000340300720c */ /* 0x000fe20003f24070 */
[----:B------:R-:W-:Y:S02]  /*26a0*/  IMAD.MOV.U32 R66, RZ, RZ, R49 ;  /* 0x000000ffff427224 */ /* 0x000fe400078e0031 */
[----:B------:R-:W-:-:S04]  /*26b0*/  IMAD.HI.U32 R49, R7, R58, RZ ;  /* 0x0000003a07317227 */ /* 0x000fc800078e00ff */
[----:B------:R-:W-:Y:S02]  /*26c0*/  IMAD.MOV R54, RZ, RZ, -R29 ;  /* 0x000000ffff367224 */ /* 0x000fe400078e0a1d */
[----:B------:R-:W-:Y:S01]  /*26d0*/  @!P5 IMAD.IADD R48, R48, 0x1, -R3 ;  /* 0x000000013030d824 */ /* 0x000fe200078e0a03 */
[----:B------:R-:W-:Y:S01]  /*26e0*/  ISETP.GT.U32.AND P5, PT, R3, R42, PT ;  /* 0x0000002a0300720c */ /* 0x000fe20003fa4070 */
[----:B------:R-:W-:-:S04]  /*26f0*/  IMAD.HI.U32 R29, R7, R66, RZ ;  /* 0x00000042071d7227 */ /* 0x000fc800078e00ff */
[----:B------:R-:W-:Y:S02]  /*2700*/  IMAD.MOV R49, RZ, RZ, -R49 ;  /* 0x000000ffff317224 */ /* 0x000fe400078e0a31 */
[----:B------:R-:W-:Y:S01]  /*2710*/  @!P6 IMAD.MOV R47, RZ, RZ, -R47 ;  /* 0x000000ffff2fe224 */ /* 0x000fe200078e0a2f */
[C---:B------:R-:W-:Y:S01]  /*2720*/  ISETP.GT.U32.AND P6, PT, R3.reuse, R48, PT ;  /* 0x000000300300720c */ /* 0x040fe20003fc4070 */
[----:B------:R-:W-:Y:S02]  /*2730*/  IMAD.MOV R29, RZ, RZ, -R29 ;  /* 0x000000ffff1d7224 */ /* 0x000fe400078e0a1d */
[C---:B------:R-:W-:Y:S02]  /*2740*/  IMAD R54, R3.reuse, R54, R56 ;  /* 0x0000003603367224 */ /* 0x040fe400078e0238 */
[C---:B------:R-:W-:Y:S01]  /*2750*/  IMAD R56, R3.reuse, R49, R58 ;  /* 0x0000003103387224 */ /* 0x040fe200078e023a */
[----:B------:R-:W-:Y:S01]  /*2760*/  IABS R49, R53 ;  /* 0x0000003500317213 */ /* 0x000fe20000000000 */
[----:B------:R-:W-:Y:S01]  /*2770*/  IMAD R58, R3, R29, R66 ;  /* 0x0000001d033a7224 */ /* 0x000fe200078e0242 */
[----:B------:R-:W-:Y:S01]  /*2780*/  IABS R29, R59 ;  /* 0x0000003b001d7213 */ /* 0x000fe20000000000 */
[----:B------:R-:W-:-:S02]  /*2790*/  IMAD.MOV.U32 R66, RZ, RZ, R28 ;  /* 0x000000ffff427224 */ /* 0x000fc400078e001c */
[--C-:B------:R-:W-:Y:S01]  /*27a0*/  @!P5 IMAD.IADD R42, R42, 0x1, -R3.reuse ;  /* 0x000000012a2ad824 */ /* 0x100fe200078e0a03 */
[C---:B------:R-:W-:Y:S01]  /*27b0*/  ISETP.GT.U32.AND P5, PT, R3.reuse, R54, PT ;  /* 0x000000360300720c */ /* 0x040fe20003fa4070 */
[----:B------:R-:W-:Y:S01]  /*27c0*/  @!P2 IMAD.MOV R66, RZ, RZ, -R66 ;  /* 0x000000ffff42a224 */ /* 0x000fe200078e0a42 */
[C---:B------:R-:W-:Y:S01]  /*27d0*/  ISETP.GT.U32.AND P2, PT, R3.reuse, R56, PT ;  /* 0x000000380300720c */ /* 0x040fe20003f44070 */
[--C-:B------:R-:W-:Y:S02]  /*27e0*/  @!P1 IMAD.IADD R52, R52, 0x1, -R3.reuse ;  /* 0x0000000134349824 */ /* 0x100fe400078e0a03 */
[----:B------:R-:W-:Y:S01]  /*27f0*/  @!P6 IMAD.IADD R48, R48, 0x1, -R3 ;  /* 0x000000013030e824 */ /* 0x000fe200078e0a03 */
[----:B------:R-:W-:Y:S01]  /*2800*/  ISETP.GT.U32.AND P6, PT, R3, R58, PT ;  /* 0x0000003a0300720c */ /* 0x000fe20003fc4070 */
[----:B------:R-:W-:Y:S01]  /*2810*/  IMAD.HI.U32 R28, R7, R72, RZ ;  /* 0x00000048071c7227 */ /* 0x000fe200078e00ff */
[----:B------:R-:W-:-:S03]  /*2820*/  ISETP.GT.U32.AND P1, PT, R3, R52, PT ;  /* 0x000000340300720c */ /* 0x000fc60003f24070 */
[----:B------:R-:W-:Y:S01]  /*2830*/  @!P0 IMAD.MOV R46, RZ, RZ, -R46 ;  /* 0x000000ffff2e8224 */ /* 0x000fe200078e0a2e */
[----:B------:R-:W-:Y:S01]  /*2840*/  ISETP.GE.AND P0, PT, R68, RZ, PT ;  /* 0x000000ff4400720c */ /* 0x000fe20003f06270 */
[--C-:B------:R-:W-:Y:S01]  /*2850*/  @!P5 IMAD.IADD R54, R54, 0x1, -R3.reuse ;  /* 0x000000013636d824 */ /* 0x100fe200078e0a03 */
[----:B------:R-:W-:Y:S01]  /*2860*/  ISETP.GE.AND P5, PT, R62, RZ, PT ;  /* 0x000000ff3e00720c */ /* 0x000fe20003fa6270 */
[----:B------:R-:W-:Y:S02]  /*2870*/  @!P2 IMAD.IADD R56, R56, 0x1, -R3 ;  /* 0x000000013838a824 */ /* 0x000fe400078e0a03 */
[----:B------:R-:W-:Y:S01]  /*2880*/  IMAD.MOV R28, RZ, RZ, -R28 ;  /* 0x000000ffff1c7224 */ /* 0x000fe200078e0a1c */
[----:B------:R-:W-:Y:S01]  /*2890*/  ISETP.GT.U32.AND P2, PT, R3, R54, PT ;  /* 0x000000360300720c */ /* 0x000fe20003f44070 */
[----:B------:R-:W-:Y:S01]  /*28a0*/  IMAD.MOV.U32 R62, RZ, RZ, R29 ;  /* 0x000000ffff3e7224 */ /* 0x000fe200078e001d */
[----:B------:R-:W-:Y:S01]  /*28b0*/  IABS R29, R61 ;  /* 0x0000003d001d7213 */ /* 0x000fe20000000000 */
[----:B------:R-:W-:-:S02]  /*28c0*/  IMAD.MOV.U32 R68, RZ, RZ, R42 ;  /* 0x000000ffff447224 */ /* 0x000fc400078e002a */
[--C-:B------:R-:W-:Y:S01]  /*28d0*/  @!P6 IMAD.IADD R58, R58, 0x1, -R3.reuse ;  /* 0x000000013a3ae824 */ /* 0x100fe200078e0a03 */
[C---:B------:R-:W-:Y:S01]  /*28e0*/  ISETP.GT.U32.AND P6, PT, R3.reuse, R56, PT ;  /* 0x000000380300720c */ /* 0x040fe20003fc4070 */
[----:B------:R-:W-:Y:S02]  /*28f0*/  IMAD R42, R3, R28, R72 ;  /* 0x0000001c032a7224 */ /* 0x000fe400078e0248 */
[----:B------:R-:W-:Y:S01]  /*2900*/  @!P1 IMAD.IADD R52, R52, 0x1, -R3 ;  /* 0x0000000134349824 */ /* 0x000fe200078e0a03 */
[----:B------:R-:W-:Y:S01]  /*2910*/  ISETP.GE.AND P1, PT, R70, RZ, PT ;  /* 0x000000ff4600720c */ /* 0x000fe20003f26270 */
[----:B------:R-:W-:-:S04]  /*2920*/  IMAD.HI.U32 R28, R7, R62, RZ ;  /* 0x0000003e071c7227 */ /* 0x000fc800078e00ff */
[----:B------:R-:W-:Y:S02]  /*2930*/  IMAD.MOV.U32 R72, RZ, RZ, R52 ;  /* 0x000000ffff487224 */ /* 0x000fe400078e0034 */
[----:B------:R-:W-:Y:S02]  /*2940*/  IMAD.MOV R28, RZ, RZ, -R28 ;  /* 0x000000ffff1c7224 */ /* 0x000fe400078e0a1c */
[----:B------:R-:W-:Y:S02]  /*2950*/  IMAD.MOV.U32 R70, RZ, RZ, R48 ;  /* 0x000000ffff467224 */ /* 0x000fe400078e0030 */
[----:B------:R-:W-:Y:S01]  /*2960*/  @!P0 IMAD.MOV R72, RZ, RZ, -R72 ;  /* 0x000000ffff488224 */ /* 0x000fe200078e0a48 */
[C---:B------:R-:W-:Y:S01]  /*2970*/  ISETP.GT.U32.AND P0, PT, R3.reuse, R42, PT ;  /* 0x0000002a0300720c */ /* 0x040fe20003f04070 */
[C---:B------:R-:W-:Y:S01]  /*2980*/  IMAD R48, R3.reuse, R28, R62 ;  /* 0x0000001c03307224 */ /* 0x040fe200078e023e */
[----:B------:R-:W-:Y:S01]  /*2990*/  IABS R62, R57 ;  /* 0x00000039003e7213 */ /* 0x000fe20000000000 */
[----:B------:R-:W-:Y:S01]  /*29a0*/  @!P4 IMAD.MOV R68, RZ, RZ, -R68 ;  /* 0x000000ffff44c224 */ /* 0x000fe200078e0a44 */
[----:B------:R-:W-:Y:S01]  /*29b0*/  ISETP.GE.AND P4, PT, R64, RZ, PT ;  /* 0x000000ff4000720c */ /* 0x000fe20003f86270 */
[--C-:B------:R-:W-:Y:S01]  /*29c0*/  @!P6 IMAD.IADD R56, R56, 0x1, -R3.reuse ;  /* 0x000000013838e824 */ /* 0x100fe200078e0a03 */
[----:B------:R-:W-:Y:S01]  /*29d0*/  ISETP.GT.U32.AND P6, PT, R3, R48, PT ;  /* 0x000000300300720c */ /* 0x000fe20003fc4070 */
[----:B------:R-:W-:Y:S01]  /*29e0*/  @!P2 IMAD.IADD R54, R54, 0x1, -R3 ;  /* 0x000000013636a824 */ /* 0x000fe200078e0a03 */
[----:B------:R-:W-:Y:S01]  /*29f0*/  ISETP.GE.AND P2, PT, R60, RZ, PT ;  /* 0x000000ff3c00720c */ /* 0x000fe20003f46270 */
[----:B------:R-:W-:Y:S01]  /*2a00*/  IMAD.MOV.U32 R52, RZ, RZ, R49 ;  /* 0x000000ffff347224 */ /* 0x000fe200078e0031 */
[----:B------:R-:W-:Y:S01]  /*2a10*/  IABS R64, R79 ;  /* 0x0000004f00407213 */ /* 0x000fe20000000000 */
[----:B------:R-:W-:-:S02]  /*2a20*/  IMAD.MOV.U32 R74, RZ, RZ, R54 ;  /* 0x000000ffff4a7224 */ /* 0x000fc400078e0036 */
[----:B------:R-:W-:Y:S01]  /*2a30*/  @!P0 IMAD.IADD R42, R42, 0x1, -R3 ;  /* 0x000000012a2a8824 */ /* 0x000fe200078e0a03 */
[----:B------:R-:W-:Y:S01]  /*2a40*/  ISETP.GE.AND P0, PT, R53, RZ, PT ;  /* 0x000000ff3500720c */ /* 0x000fe20003f06270 */
[----:B------:R-:W-:-:S04]  /*2a50*/  IMAD.HI.U32 R28, R7, R52, RZ ;  /* 0x00000034071c7227 */ /* 0x000fc800078e00ff */
[----:B------:R-:W-:Y:S02]  /*2a60*/  IMAD.MOV.U32 R60, RZ, RZ, R29 ;  /* 0x000000ffff3c7224 */ /* 0x000fe400078e001d */
[----:B------:R-:W-:Y:S01]  /*2a70*/  @!P4 IMAD.MOV R74, RZ, RZ, -R74 ;  /* 0x000000ffff4ac224 */ /* 0x000fe200078e0a4a */
[----:B------:R-:W-:Y:S01]  /*2a80*/  ISETP.GT.U32.AND P4, PT, R3, R42, PT ;  /* 0x0000002a0300720c */ /* 0x000fe20003f84070 */
[----:B------:R-:W-:Y:S02]  /*2a90*/  @!P6 IMAD.IADD R48, R48, 0x1, -R3 ;  /* 0x000000013030e824 */ /* 0x000fe400078e0a03 */
[----:B------:R-:W-:Y:S02]  /*2aa0*/  IMAD.MOV R28, RZ, RZ, -R28 ;  /* 0x000000ffff1c7224 */ /* 0x000fe400078e0a1c */
[----:B------:R-:W-:Y:S01]  /*2ab0*/  IMAD.HI.U32 R29, R7, R60, RZ ;  /* 0x0000003c071d7227 */ /* 0x000fe200078e00ff */
[----:B------:R-:W-:-:S03]  /*2ac0*/  ISETP.GT.U32.AND P6, PT, R3, R48, PT ;  /* 0x000000300300720c */ /* 0x000fc60003fc4070 */
[C---:B------:R-:W-:Y:S01]  /*2ad0*/  IMAD R52, R3.reuse, R28, R52 ;  /* 0x0000001c03347224 */ /* 0x040fe200078e0234 */
[----:B------:R-:W-:Y:S01]  /*2ae0*/  IABS R28, R55 ;  /* 0x00000037001c7213 */ /* 0x000fe20000000000 */
[----:B------:R-:W-:Y:S02]  /*2af0*/  IMAD.MOV R29, RZ, RZ, -R29 ;  /* 0x000000ffff1d7224 */ /* 0x000fe400078e0a1d */
[--C-:B------:R-:W-:Y:S01]  /*2b00*/  @!P4 IMAD.IADD R42, R42, 0x1, -R3.reuse ;  /* 0x000000012a2ac824 */ /* 0x100fe200078e0a03 */
[C---:B------:R-:W-:Y:S01]  /*2b10*/  ISETP.GT.U32.AND P4, PT, R3.reuse, R52, PT ;  /* 0x000000340300720c */ /* 0x040fe20003f84070 */
[C---:B------:R-:W-:Y:S02]  /*2b20*/  IMAD R54, R3.reuse, R29, R60 ;  /* 0x0000001d03367224 */ /* 0x040fe400078e023c */
[----:B------:R-:W-:Y:S02]  /*2b30*/  IMAD.MOV.U32 R60, RZ, RZ, R28 ;  /* 0x000000ffff3c7224 */ /* 0x000fe400078e001c */
[----:B------:R-:W-:Y:S01]  /*2b40*/  @!P6 IMAD.IADD R48, R48, 0x1, -R3 ;  /* 0x000000013030e824 */ /* 0x000fe200078e0a03 */
[----:B------:R-:W-:Y:S01]  /*2b50*/  ISETP.GT.U32.AND P6, PT, R3, R54, PT ;  /* 0x000000360300720c */ /* 0x000fe20003fc4070 */
[----:B------:R-:W-:-:S04]  /*2b60*/  IMAD.HI.U32 R28, R7, R60, RZ ;  /* 0x0000003c071c7227 */ /* 0x000fc800078e00ff */
[----:B------:R-:W-:Y:S02]  /*2b70*/  IMAD.MOV R28, RZ, RZ, -R28 ;  /* 0x000000ffff1c7224 */ /* 0x000fe400078e0a1c */
[----:B------:R-:W-:-:S04]  /*2b80*/  IMAD.HI.U32 R29, R7, R62, RZ ;  /* 0x0000003e071d7227 */ /* 0x000fc800078e00ff */
[C---:B------:R-:W-:Y:S02]  /*2b90*/  IMAD R60, R3.reuse, R28, R60 ;  /* 0x0000001c033c7224 */ /* 0x040fe400078e023c */
[----:B------:R-:W-:Y:S02]  /*2ba0*/  IMAD.MOV R53, RZ, RZ, -R29 ;  /* 0x000000ffff357224 */ /* 0x000fe400078e0a1d */
[--C-:B------:R-:W-:Y:S01]  /*2bb0*/  @!P4 IMAD.IADD R52, R52, 0x1, -R3.reuse ;  /* 0x000000013434c824 */ /* 0x100fe200078e0a03 */
[C---:B------:R-:W-:Y:S01]  /*2bc0*/  ISETP.GT.U32.AND P4, PT, R3.reuse, R60, PT ;  /* 0x0000003c0300720c */ /* 0x040fe20003f84070 */
[C---:B------:R-:W-:Y:S02]  /*2bd0*/  IMAD R62, R3.reuse, R53, R62 ;  /* 0x00000035033e7224 */ /* 0x040fe400078e023e */
[----:B------:R-:W-:Y:S01]  /*2be0*/  @!P3 IMAD.MOV R70, RZ, RZ, -R70 ;  /* 0x000000ffff46b224 */ /* 0x000fe200078e0a46 */
[C---:B------:R-:W-:Y:S01]  /*2bf0*/  ISETP.GT.U32.AND P3, PT, R3.reuse, R58, PT ;  /* 0x0000003a0300720c */ /* 0x040fe20003f64070 */
[----:B------:R-:W-:Y:S01]  /*2c00*/  @!P6 IMAD.IADD R54, R54, 0x1, -R3 ;  /* 0x000000013636e824 */ /* 0x000fe200078e0a03 */
[----:B------:R-:W-:Y:S01]  /*2c10*/  ISETP.GT.U32.AND P6, PT, R3, R62, PT ;  /* 0x0000003e0300720c */ /* 0x000fe20003fc4070 */
[----:B------:R-:W-:-:S04]  /*2c20*/  IMAD.HI.U32 R29, R7, R94, RZ ;  /* 0x0000005e071d7227 */ /* 0x000fc800078e00ff */
[----:B------:R-:W-:Y:S02]  /*2c30*/  IMAD.MOV R29, RZ, RZ, -R29 ;  /* 0x000000ffff1d7224 */ /* 0x000fe400078e0a1d */
[--C-:B------:R-:W-:Y:S01]  /*2c40*/  @!P4 IMAD.IADD R60, R60, 0x1, -R3.reuse ;  /* 0x000000013c3cc824 */ /* 0x100fe200078e0a03 */
[C---:B------:R-:W-:Y:S01]  /*2c50*/  ISETP.GT.U32.AND P4, PT, R3.reuse, R52, PT ;  /* 0x000000340300720c */ /* 0x040fe20003f84070 */
[----:B------:R-:W-:Y:S02]  /*2c60*/  IMAD R94, R3, R29, R94 ;  /* 0x0000001d035e7224 */ /* 0x000fe400078e025e */
[--C-:B------:R-:W-:Y:S01]  /*2c70*/  @!P3 IMAD.IADD R58, R58, 0x1, -R3.reuse ;  /* 0x000000013a3ab824 */ /* 0x100fe200078e0a03 */
[----:B------:R-:W-:Y:S01]  /*2c80*/  ISETP.GE.AND P3, PT, R59, RZ, PT ;  /* 0x000000ff3b00720c */ /* 0x000fe20003f66270 */
[----:B------:R-:W-:Y:S01]  /*2c90*/  @!P6 IMAD.IADD R62, R62, 0x1, -R3 ;  /* 0x000000013e3ee824 */ /* 0x000fe200078e0a03 */
[----:B------:R-:W-:Y:S01]  /*2ca0*/  IABS R59, R50 ;  /* 0x00000032003b7213 */ /* 0x000fe20000000000 */
[----:B------:R-:W-:Y:S01]  /*2cb0*/  IMAD.HI.U32 R29, R7, R80, RZ ;  /* 0x00000050071d7227 */ /* 0x000fe200078e00ff */
[----:B------:R-:W-:-:S02]  /*2cc0*/  ISETP.GT.U32.AND P6, PT, R3, R60, PT ;  /* 0x0000003c0300720c */ /* 0x000fc40003fc4070 */
[----:B------:R-:W1:Y:S01]  /*2cd0*/  I2F.RP R28, R59 ;  /* 0x0000003b001c7306 */ /* 0x000e620000209400 */
[----:B------:R-:W-:Y:S02]  /*2ce0*/  IMAD.MOV R29, RZ, RZ, -R29 ;  /* 0x000000ffff1d7224 */ /* 0x000fe400078e0a1d */
[----:B------:R-:W-:-:S04]  /*2cf0*/  IMAD.HI.U32 R49, R7, R64, RZ ;  /* 0x0000004007317227 */ /* 0x000fc800078e00ff */
[----:B------:R-:W-:Y:S02]  /*2d00*/  IMAD.MOV.U32 R76, RZ, RZ, R56 ;  /* 0x000000ffff4c7224 */ /* 0x000fe400078e0038 */
[----:B------:R-:W-:Y:S01]  /*2d10*/  IMAD.MOV.U32 R78, RZ, RZ, R58 ;  /* 0x000000ffff4e7224 */ /* 0x000fe200078e003a */
[----:B------:R-:W-:Y:S01]  /*2d20*/  IABS R58, R83 ;  /* 0x00000053003a7213 */ /* 0x000fe20000000000 */
[C---:B------:R-:W-:Y:S02]  /*2d30*/  IMAD R56, R3.reuse, R29, R80 ;  /* 0x0000001d03387224 */ /* 0x040fe400078e0250 */
[----:B------:R-:W-:Y:S02]  /*2d40*/  IMAD.MOV R49, RZ, RZ, -R49 ;  /* 0x000000ffff317224 */ /* 0x000fe400078e0a31 */
[----:B------:R-:W-:Y:S01]  /*2d50*/  @!P6 IMAD.IADD R60, R60, 0x1, -R3 ;  /* 0x000000013c3ce824 */ /* 0x000fe200078e0a03 */
[C---:B------:R-:W-:Y:S01]  /*2d60*/  ISETP.GT.U32.AND P6, PT, R3.reuse, R56, PT ;  /* 0x000000380300720c */ /* 0x040fe20003fc4070 */
[----:B------:R-:W-:Y:S01]  /*2d70*/  IMAD R64, R3, R49, R64 ;  /* 0x0000003103407224 */ /* 0x000fe200078e0240 */
[----:B-1----:R-:W1:Y:S01]  /*2d80*/  MUFU.RCP R28, R28 ;  /* 0x0000001c001c7308 */ /* 0x002e620000001000 */
[----:B------:R-:W-:-:S04]  /*2d90*/  IMAD.HI.U32 R49, R7, R58, RZ ;  /* 0x0000003a07317227 */ /* 0x000fc800078e00ff */
[----:B------:R-:W-:Y:S02]  /*2da0*/  IMAD.MOV R49, RZ, RZ, -R49 ;  /* 0x000000ffff317224 */ /* 0x000fe400078e0a31 */
[----:B------:R-:W-:Y:S01]  /*2db0*/  @!P1 IMAD.MOV R76, RZ, RZ, -R76 ;  /* 0x000000ffff4c9224 */ /* 0x000fe200078e0a4c */
[C---:B------:R-:W-:Y:S01]  /*2dc0*/  ISETP.GT.U32.AND P1, PT, R3.reuse, R54, PT ;  /* 0x000000360300720c */ /* 0x040fe20003f24070 */
[----:B------:R-:W-:Y:S02]  /*2dd0*/  IMAD R58, R3, R49, R58 ;  /* 0x00000031033a7224 */ /* 0x000fe400078e023a */
[----:B------:R-:W-:Y:S02]  /*2de0*/  @!P6 IMAD.IADD R56, R56, 0x1, -R3 ;  /* 0x000000013838e824 */ /* 0x000fe400078e0a03 */
[----:B------:R-:W-:Y:S01]  /*2df0*/  IMAD.HI.U32 R53, R7, R100, RZ ;  /* 0x0000006407357227 */ /* 0x000fe200078e00ff */
[----:B------:R-:W-:-:S03]  /*2e00*/  ISETP.GT.U32.AND P6, PT, R3, R58, PT ;  /* 0x0000003a0300720c */ /* 0x000fc60003fc4070 */
[----:B------:R-:W-:Y:S02]  /*2e10*/  IMAD.MOV R53, RZ, RZ, -R53 ;  /* 0x000000ffff357224 */ /* 0x000fe400078e0a35 */
[----:B-1----:R-:W-:Y:S02]  /*2e20*/  VIADD R28, R28, 0xffffffe ;  /* 0x0ffffffe1c1c7836 */ /* 0x002fe40000000000 */
[C---:B------:R-:W-:Y:S02]  /*2e30*/  IMAD R100, R3.reuse, R53, R100 ;  /* 0x0000003503647224 */ /* 0x040fe400078e0264 */
[----:B------:R-:W1:Y:S01]  /*2e40*/  F2I.FTZ.U32.TRUNC.NTZ R29, R28 ;  /* 0x0000001c001d7305 */ /* 0x000e62000021f000 */
[--C-:B------:R-:W-:Y:S01]  /*2e50*/  @!P1 IMAD.IADD R54, R54, 0x1, -R3.reuse ;  /* 0x0000000136369824 */ /* 0x100fe200078e0a03 */
[C---:B------:R-:W-:Y:S01]  /*2e60*/  ISETP.GT.U32.AND P1, PT, R3.reuse, R94, PT ;  /* 0x0000005e0300720c */ /* 0x040fe20003f24070 */
[----:B------:R-:W-:Y:S01]  /*2e70*/  @!P5 IMAD.MOV R78, RZ, RZ, -R78 ;  /* 0x000000ffff4ed224 */ /* 0x000fe200078e0a4e */
[C---:B------:R-:W-:Y:S01]  /*2e80*/  ISETP.GT.U32.AND P5, PT, R3.reuse, R62, PT ;  /* 0x0000003e0300720c */ /* 0x040fe20003fa4070 */
[----:B------:R-:W-:Y:S01]  /*2e90*/  @!P6 IMAD.IADD R58, R58, 0x1, -R3 ;  /* 0x000000013a3ae824 */ /* 0x000fe200078e0a03 */
[----:B------:R-:W-:Y:S01]  /*2ea0*/  ISETP.GT.U32.AND P6, PT, R3, R100, PT ;  /* 0x000000640300720c */ /* 0x000fe20003fc4070 */
[----:B------:R-:W-:-:S04]  /*2eb0*/  IMAD.HI.U32 R49, R7, R102, RZ ;  /* 0x0000006607317227 */ /* 0x000fc800078e00ff */
[----:B------:R-:W-:Y:S01]  /*2ec0*/  @!P4 IMAD.IADD R52, R52, 0x1, -R3 ;  /* 0x000000013434c824 */ /* 0x000fe200078e0a03 */
[C---:B------:R-:W-:Y:S01]  /*2ed0*/  ISETP.GT.U32.AND P4, PT, R3.reuse, R64, PT ;  /* 0x000000400300720c */ /* 0x040fe20003f84070 */
[----:B------:R-:W-:Y:S02]  /*2ee0*/  IMAD.MOV R49, RZ, RZ, -R49 ;  /* 0x000000ffff317224 */ /* 0x000fe400078e0a31 */
[----:B-1----:R-:W-:Y:S02]  /*2ef0*/  IMAD.MOV R80, RZ, RZ, -R29 ;  /* 0x000000ffff507224 */ /* 0x002fe400078e0a1d */
[----:B------:R-:W-:Y:S02]  /*2f00*/  IMAD R102, R3, R49, R102 ;  /* 0x0000003103667224 */ /* 0x000fe400078e0266 */
[--C-:B------:R-:W-:Y:S01]  /*2f10*/  @!P1 IMAD.IADD R94, R94, 0x1, -R3.reuse ;  /* 0x000000015e5e9824 */ /* 0x100fe200078e0a03 */
[----:B------:R-:W-:Y:S01]  /*2f20*/  ISETP.GE.AND P1, PT, R57, RZ, PT ;  /* 0x000000ff3900720c */ /* 0x000fe20003f26270 */
[----:B------:R-:W-:Y:S01]  /*2f30*/  @!P6 IMAD.IADD R100, R100, 0x1, -R3 ;  /* 0x000000016464e824 */ /* 0x000fe200078e0a03 */
[----:B------:R-:W-:Y:S01]  /*2f40*/  ISETP.GT.U32.AND P6, PT, R3, R102, PT ;  /* 0x000000660300720c */ /* 0x000fe20003fc4070 */
[----:B------:R-:W-:-:S02]  /*2f50*/  IMAD.MOV.U32 R82, RZ, RZ, R48 ;  /* 0x000000ffff527224 */ /* 0x000fc400078e0030 */
[--C-:B------:R-:W-:Y:S01]  /*2f60*/  @!P5 IMAD.IADD R62, R62, 0x1, -R3.reuse ;  /* 0x000000013e3ed824 */ /* 0x100fe200078e0a03 */
[----:B------:R-:W-:Y:S01]  /*2f70*/  ISETP.GE.AND P5, PT, R61, RZ, PT ;  /* 0x000000ff3d00720c */ /* 0x000fe20003fa6270 */
[----:B------:R-:W-:Y:S02]  /*2f80*/  IMAD R61, R80, R59, RZ ;  /* 0x0000003b503d7224 */ /* 0x000fe400078e02ff */
[----:B------:R-:W-:Y:S01]  /*2f90*/  @!P4 IMAD.IADD R64, R64, 0x1, -R3 ;  /* 0x000000014040c824 */ /* 0x000fe200078e0a03 */
[----:B------:R-:W-:Y:S01]  /*2fa0*/  ISETP.GE.AND P4, PT, R55, RZ, PT ;  /* 0x000000ff3700720c */ /* 0x000fe20003f86270 */
[----:B------:R-:W-:Y:S02]  /*2fb0*/  IMAD.MOV.U32 R80, RZ, RZ, R42 ;  /* 0x000000ffff507224 */ /* 0x000fe400078e002a */
[----:B------:R-:W-:Y:S01]  /*2fc0*/  @!P3 IMAD.MOV R82, RZ, RZ, -R82 ;  /* 0x000000ffff52b224 */ /* 0x000fe200078e0a52 */
[----:B------:R-:W-:Y:S01]  /*2fd0*/  ISETP.GT.U32.AND P3, PT, R3, R94, PT ;  /* 0x0000005e0300720c */ /* 0x000fe20003f64070 */
[----:B------:R-:W-:-:S04]  /*2fe0*/  IMAD.HI.U32 R57, R7, R108, RZ ;  /* 0x0000006c07397227 */ /* 0x000fc800078e00ff */
[----:B------:R-:W-:Y:S01]  /*2ff0*/  @!P2 IMAD.MOV R80, RZ, RZ, -R80 ;  /* 0x000000ffff50a224 */ /* 0x000fe200078e0a50 */
[----:B------:R-:W-:Y:S01]  /*3000*/  ISETP.GT.U32.AND P2, PT, R3, R64, PT ;  /* 0x000000400300720c */ /* 0x000fe20003f44070 */
[----:B------:R-:W-:-:S04]  /*3010*/  IMAD.HI.U32 R53, R7, R104, RZ ;  /* 0x0000006807357227 */ /* 0x000fc800078e00ff */
[----:B------:R-:W-:-:S04]  /*3020*/  IMAD.HI.U32 R55, R7, R106, RZ ;  /* 0x0000006a07377227 */ /* 0x000fc800078e00ff */
[----:B------:R-:W-:Y:S02]  /*3030*/  IMAD.MOV R57, RZ, RZ, -R57 ;  /* 0x000000ffff397224 */ /* 0x000fe400078e0a39 */
[----:B------:R-:W-:Y:S02]  /*3040*/  IMAD.MOV.U32 R28, RZ, RZ, RZ ;  /* 0x000000ffff1c7224 */ /* 0x000fe400078e00ff */
[----:B------:R-:W-:Y:S02]  /*3050*/  IMAD.MOV R53, RZ, RZ, -R53 ;  /* 0x000000ffff357224 */ /* 0x000fe400078e0a35 */
[----:B------:R-:W-:Y:S02]  /*3060*/  IMAD.MOV R55, RZ, RZ, -R55 ;  /* 0x000000ffff377224 */ /* 0x000fe400078e0a37 */
[----:B------:R-:W-:Y:S01]  /*3070*/  IMAD R108, R3, R57, R108 ;  /* 0x00000039036c7224 */ /* 0x000fe200078e026c */
[----:B------:R-:W-:Y:S01]  /*3080*/  IABS R57, R109 ;  /* 0x0000006d00397213 */ /* 0x000fe20000000000 */
[----:B------:R-:W-:-:S02]  /*3090*/  @!P6 IMAD.IADD R102, R102, 0x1, -R3 ;  /* 0x000000016666e824 */ /* 0x000fc400078e0a03 */
[----:B------:R-:W-:Y:S02]  /*30a0*/  IMAD.MOV.U32 R84, RZ, RZ, R52 ;  /* 0x000000ffff547224 */ /* 0x000fe400078e0034 */
[----:B------:R-:W-:Y:S02]  /*30b0*/  IMAD.MOV.U32 R86, RZ, RZ, R54 ;  /* 0x000000ffff567224 */ /* 0x000fe400078e0036 */
[----:B------:R-:W-:Y:S02]  /*30c0*/  IMAD.MOV.U32 R88, RZ, RZ, R60 ;  /* 0x000000ffff587224 */ /* 0x000fe400078e003c */
[----:B------:R-:W-:Y:S02]  /*30d0*/  IMAD.MOV.U32 R90, RZ, RZ, R62 ;  /* 0x000000ffff5a7224 */ /* 0x000fe400078e003e */
[----:B------:R-:W-:-:S04]  /*30e0*/  IMAD.HI.U32 R28, R29, R61, R28 ;  /* 0x0000003d1d1c7227 */ /* 0x000fc800078e001c */
[C---:B------:R-:W-:Y:S02]  /*30f0*/  IMAD R104, R3.reuse, R53, R104 ;  /* 0x0000003503687224 */ /* 0x040fe400078e0268 */
[C---:B------:R-:W-:Y:S02]  /*3100*/  IMAD R106, R3.reuse, R55, R106 ;  /* 0x00000037036a7224 */ /* 0x040fe400078e026a */
[----:B------:R-:W-:Y:S01]  /*3110*/  @!P0 IMAD.MOV R84, RZ, RZ, -R84 ;  /* 0x000000ffff548224 */ /* 0x000fe200078e0a54 */
[C---:B------:R-:W-:Y:S01]  /*3120*/  ISETP.GT.U32.AND P0, PT, R3.reuse, R56, PT ;  /* 0x000000380300720c */ /* 0x040fe20003f04070 */
[----:B------:R-:W-:Y:S01]  /*3130*/  @!P5 IMAD.MOV R86, RZ, RZ, -R86 ;  /* 0x000000ffff56d224 */ /* 0x000fe200078e0a56 */
[C---:B------:R-:W-:Y:S01]  /*3140*/  ISETP.GT.U32.AND P5, PT, R3.reuse, R58, PT ;  /* 0x0000003a0300720c */ /* 0x040fe20003fa4070 */
[----:B------:R-:W-:Y:S01]  /*3150*/  @!P4 IMAD.MOV R88, RZ, RZ, -R88 ;  /* 0x000000ffff58c224 */ /* 0x000fe200078e0a58 */
[C---:B------:R-:W-:Y:S01]  /*3160*/  ISETP.GT.U32.AND P4, PT, R3.reuse, R100, PT ;  /* 0x000000640300720c */ /* 0x040fe20003f84070 */
[----:B------:R-:W-:Y:S01]  /*3170*/  @!P1 IMAD.MOV R90, RZ, RZ, -R90 ;  /* 0x000000ffff5a9224 */ /* 0x000fe200078e0a5a */
[C---:B------:R-:W-:Y:S01]  /*3180*/  ISETP.GT.U32.AND P1, PT, R3.reuse, R102, PT ;  /* 0x000000660300720c */ /* 0x040fe20003f24070 */
[----:B------:R-:W-:Y:S01]  /*3190*/  @!P3 IMAD.IADD R94, R94, 0x1, -R3 ;  /* 0x000000015e5eb824 */ /* 0x000fe200078e0a03 */
[----:B------:R-:W-:Y:S01]  /*31a0*/  ISETP.GT.U32.AND P3, PT, R3, R108, PT ;  /* 0x0000006c0300720c */ /* 0x000fe20003f64070 */
[----:B------:R-:W-:Y:S01]  /*31b0*/  IMAD.HI.U32 R29, R7, R110, RZ ;  /* 0x0000006e071d7227 */ /* 0x000fe200078e00ff */
[----:B------:R-:W-:-:S03]  /*31c0*/  ISETP.GT.U32.AND P6, PT, R3, R104, PT ;  /* 0x000000680300720c */ /* 0x000fc60003fc4070 */
[----:B------:R-:W-:-:S04]  /*31d0*/  IMAD.HI.U32 R49, R7, R112, RZ ;  /* 0x0000007007317227 */ /* 0x000fc800078e00ff */
[----:B------:R-:W-:-:S04]  /*31e0*/  IMAD.HI.U32 R53, R7, R114, RZ ;  /* 0x0000007207357227 */ /* 0x000fc800078e00ff */
[----:B------:R-:W-:-:S04]  /*31f0*/  IMAD.HI.U32 R7, R7, R116, RZ ;  /* 0x0000007407077227 */ /* 0x000fc800078e00ff */
[----:B------:R-:W-:Y:S01]  /*3200*/  @!P2 IMAD.IADD R64, R64, 0x1, -R3 ;  /* 0x000000014040a824 */ /* 0x000fe200078e0a03 */
[C---:B------:R-:W-:Y:S01]  /*3210*/  ISETP.GT.U32.AND P2, PT, R3.reuse, R106, PT ;  /* 0x0000006a0300720c */ /* 0x040fe20003f44070 */
[----:B------:R-:W-:Y:S02]  /*3220*/  IMAD.MOV R55, RZ, RZ, -R29 ;  /* 0x000000ffff377224 */ /* 0x000fe400078e0a1d */
[----:B------:R-:W-:Y:S02]  /*3230*/  IMAD.MOV R49, RZ, RZ, -R49 ;  /* 0x000000ffff317224 */ /* 0x000fe400078e0a31 */
[----:B------:R-:W-:Y:S02]  /*3240*/  IMAD.MOV R53, RZ, RZ, -R53 ;  /* 0x000000ffff357224 */ /* 0x000fe400078e0a35 */
[----:B------:R-:W-:Y:S02]  /*3250*/  IMAD.MOV R7, RZ, RZ, -R7 ;  /* 0x000000ffff077224 */ /* 0x000fe400078e0a07 */
[----:B------:R-:W-:-:S02]  /*3260*/  IMAD R110, R3, R55, R110 ;  /* 0x00000037036e7224 */ /* 0x000fc400078e026e */
[C---:B------:R-:W-:Y:S02]  /*3270*/  IMAD R112, R3.reuse, R49, R112 ;  /* 0x0000003103707224 */ /* 0x040fe400078e0270 */
[C---:B------:R-:W-:Y:S02]  /*3280*/  IMAD R114, R3.reuse, R53, R114 ;  /* 0x0000003503727224 */ /* 0x040fe400078e0272 */
[C---:B------:R-:W-:Y:S02]  /*3290*/  IMAD R116, R3.reuse, R7, R116 ;  /* 0x0000000703747224 */ /* 0x040fe400078e0274 */
[--C-:B------:R-:W-:Y:S01]  /*32a0*/  @!P0 IMAD.IADD R56, R56, 0x1, -R3.reuse ;  /* 0x0000000138388824 */ /* 0x100fe200078e0a03 */
[C---:B------:R-:W-:Y:S01]  /*32b0*/  ISETP.GT.U32.AND P0, PT, R3.reuse, R110, PT ;  /* 0x0000006e0300720c */ /* 0x040fe20003f04070 */
[--C-:B------:R-:W-:Y:S01]  /*32c0*/  @!P5 IMAD.IADD R58, R58, 0x1, -R3.reuse ;  /* 0x000000013a3ad824 */ /* 0x100fe200078e0a03 */
[C---:B------:R-:W-:Y:S01]  /*32d0*/  ISETP.GT.U32.AND P5, PT, R3.reuse, R112, PT ;  /* 0x000000700300720c */ /* 0x040fe20003fa4070 */
[--C-:B------:R-:W-:Y:S01]  /*32e0*/  @!P4 IMAD.IADD R100, R100, 0x1, -R3.reuse ;  /* 0x000000016464c824 */ /* 0x100fe200078e0a03 */
[C---:B------:R-:W-:Y:S01]  /*32f0*/  ISETP.GT.U32.AND P4, PT, R3.reuse, R114, PT ;  /* 0x000000720300720c */ /* 0x040fe20003f84070 */
[--C-:B------:R-:W-:Y:S01]  /*3300*/  @!P1 IMAD.IADD R102, R102, 0x1, -R3.reuse ;  /* 0x0000000166669824 */ /* 0x100fe200078e0a03 */
[----:B------:R-:W-:Y:S01]  /*3310*/  ISETP.GT.U32.AND P1, PT, R3, R116, PT ;  /* 0x000000740300720c */ /* 0x000fe20003f24070 */
[--C-:B------:R-:W-:Y:S01]  /*3320*/  @!P3 IMAD.IADD R108, R108, 0x1, -R3.reuse ;  /* 0x000000016c6cb824 */ /* 0x100fe200078e0a03 */
[----:B------:R-:W-:Y:S01]  /*3330*/  ISETP.GE.AND P3, PT, R85, RZ, PT ;  /* 0x000000ff5500720c */ /* 0x000fe20003f66270 */
[--C-:B------:R-:W-:Y:S01]  /*3340*/  @!P2 IMAD.IADD R106, R106, 0x1, -R3.reuse ;  /* 0x000000016a6aa824 */ /* 0x100fe200078e0a03 */
[----:B------:R-:W-:Y:S01]  /*3350*/  ISETP.GE.AND P2, PT, R79, RZ, PT ;  /* 0x000000ff4f00720c */ /* 0x000fe20003f46270 */
[----:B------:R-:W-:-:S02]  /*3360*/  @!P6 IMAD.IADD R104, R104, 0x1, -R3 ;  /* 0x000000016868e824 */ /* 0x000fc400078e0a03 */
[----:B------:R-:W-:Y:S02]  /*3370*/  IMAD.MOV.U32 R29, RZ, RZ, R57 ;  /* 0x000000ffff1d7224 */ /* 0x000fe400078e0039 */
[----:B------:R-:W-:Y:S01]  /*3380*/  @!P0 IMAD.IADD R110, R110, 0x1, -R3 ;  /* 0x000000016e6e8824 */ /* 0x000fe200078e0a03 */
[----:B------:R-:W-:Y:S01]  /*3390*/  ISETP.GT.U32.AND P6, PT, R3, R104, PT ;  /* 0x000000680300720c */ /* 0x000fe20003fc4070 */
[----:B------:R-:W-:Y:S01]  /*33a0*/  IMAD.HI.U32 R28, R28, R29, RZ ;  /* 0x0000001d1c1c7227 */ /* 0x000fe200078e00ff */
[----:B------:R-:W-:-:S03]  /*33b0*/  ISETP.GE.AND P0, PT, R81, RZ, PT ;  /* 0x000000ff5100720c */ /* 0x000fc60003f06270 */
[--C-:B------:R-:W-:Y:S01]  /*33c0*/  @!P5 IMAD.IADD R112, R112, 0x1, -R3.reuse ;  /* 0x000000017070d824 */ /* 0x100fe200078e0a03 */
[----:B------:R-:W-:Y:S01]  /*33d0*/  ISETP.GE.AND P5, PT, R83, RZ, PT ;  /* 0x000000ff5300720c */ /* 0x000fe20003fa6270 */
[--C-:B------:R-:W-:Y:S01]  /*33e0*/  @!P4 IMAD.IADD R114, R114, 0x1, -R3.reuse ;  /* 0x000000017272c824 */ /* 0x100fe200078e0a03 */
[----:B------:R-:W-:Y:S01]  /*33f0*/  ISETP.GE.AND P4, PT, R77, RZ, PT ;  /* 0x000000ff4d00720c */ /* 0x000fe20003f86270 */
[----:B------:R-:W-:Y:S01]  /*3400*/  @!P1 IMAD.IADD R116, R116, 0x1, -R3 ;  /* 0x0000000174749824 */ /* 0x000fe200078e0a03 */
[----:B------:R-:W-:Y:S01]  /*3410*/  ISETP.GE.AND P1, PT, R75, RZ, PT ;  /* 0x000000ff4b00720c */ /* 0x000fe20003f26270 */
[----:B------:R-:W-:Y:S02]  /*3420*/  IMAD.MOV.U32 R92, RZ, RZ, R64 ;  /* 0x000000ffff5c7224 */ /* 0x000fe400078e0040 */
[----:B------:R-:W-:Y:S01]  /*3430*/  @!P3 IMAD.MOV R94, RZ, RZ, -R94 ;  /* 0x000000ffff5eb224 */ /* 0x000fe200078e0a5e */
[----:B------:R-:W-:Y:S01]  /*3440*/  ISETP.GT.U32.AND P3, PT, R3, R108, PT ;  /* 0x0000006c0300720c */ /* 0x000fe20003f64070 */
[----:B------:R-:W-:-:S02]  /*3450*/  IMAD.MOV R28, RZ, RZ, -R28 ;  /* 0x000000ffff1c7224 */ /* 0x000fc400078e0a1c */
[----:B------:R-:W-:Y:S01]  /*3460*/  @!P2 IMAD.MOV R92, RZ, RZ, -R92 ;  /* 0x000000ffff5ca224 */ /* 0x000fe200078e0a5c */
[----:B------:R-:W-:Y:S01]  /*3470*/  ISETP.GT.U32.AND P2, PT, R3, R106, PT ;  /* 0x0000006a0300720c */ /* 0x000fe20003f44070 */
[C---:B------:R-:W-:Y:S02]  /*3480*/  IMAD R42, R59.reuse, R28, R29 ;  /* 0x0000001c3b2a7224 */ /* 0x040fe400078e021d */
[--C-:B------:R-:W-:Y:S01]  /*3490*/  @!P6 IMAD.IADD R104, R104, 0x1, -R3.reuse ;  /* 0x000000016868e824 */ /* 0x100fe200078e0a03 */
[----:B------:R-:W1:Y:S01]  /*34a0*/  LDC.64 R28, c[0x0][0x388] ;  /* 0x0000e200ff1c7b82 */ /* 0x000e620000000a00 */
[----:B------:R-:W-:Y:S01]  /*34b0*/  IMAD.MOV.U32 R96, RZ, RZ, R56 ;  /* 0x000000ffff607224 */ /* 0x000fe200078e0038 */
[----:B------:R-:W-:Y:S01]  /*34c0*/  ISETP.GT.U32.AND P6, PT, R59, R42, PT ;  /* 0x0000002a3b00720c */ /* 0x000fe20003fc4070 */
[----:B------:R-:W-:Y:S02]  /*34d0*/  IMAD.MOV.U32 R98, RZ, RZ, R58 ;  /* 0x000000ffff627224 */ /* 0x000fe400078e003a */
[----:B------:R-:W-:Y:S01]  /*34e0*/  @!P0 IMAD.MOV R96, RZ, RZ, -R96 ;  /* 0x000000ffff608224 */ /* 0x000fe200078e0a60 */
[C---:B------:R-:W-:Y:S01]  /*34f0*/  ISETP.GT.U32.AND P0, PT, R3.reuse, R110, PT ;  /* 0x0000006e0300720c */ /* 0x040fe20003f04070 */
[----:B------:R-:W-:Y:S01]  /*3500*/  @!P5 IMAD.MOV R98, RZ, RZ, -R98 ;  /* 0x000000ffff62d224 */ /* 0x000fe200078e0a62 */
[C---:B------:R-:W-:Y:S01]  /*3510*/  ISETP.GT.U32.AND P5, PT, R3.reuse, R112, PT ;  /* 0x000000700300720c */ /* 0x040fe20003fa4070 */
[----:B------:R-:W-:Y:S01]  /*3520*/  @!P4 IMAD.MOV R100, RZ, RZ, -R100 ;  /* 0x000000ffff64c224 */ /* 0x000fe200078e0a64 */
[C---:B------:R-:W-:Y:S01]  /*3530*/  ISETP.GT.U32.AND P4, PT, R3.reuse, R114, PT ;  /* 0x000000720300720c */ /* 0x040fe20003f84070 */
[----:B------:R-:W-:Y:S01]  /*3540*/  @!P1 IMAD.MOV R102, RZ, RZ, -R102 ;  /* 0x000000ffff669224 */ /* 0x000fe200078e0a66 */
[----:B------:R-:W-:Y:S01]  /*3550*/  ISETP.GT.U32.AND P1, PT, R3, R116, PT ;  /* 0x000000740300720c */ /* 0x000fe20003f24070 */
[--C-:B------:R-:W-:Y:S01]  /*3560*/  @!P3 IMAD.IADD R108, R108, 0x1, -R3.reuse ;  /* 0x000000016c6cb824 */ /* 0x100fe200078e0a03 */
[----:B------:R-:W-:Y:S01]  /*3570*/  ISETP.GE.AND P3, PT, R67, RZ, PT ;  /* 0x000000ff4300720c */ /* 0x000fe20003f66270 */
[----:B------:R-:W-:Y:S01]  /*3580*/  @!P2 IMAD.IADD R106, R106, 0x1, -R3 ;  /* 0x000000016a6aa824 */ /* 0x000fe200078e0a03 */
[----:B------:R-:W-:Y:S01]  /*3590*/  ISETP.GE.AND P2, PT, R65, RZ, PT ;  /* 0x000000ff4100720c */ /* 0x000fe20003f46270 */
[----:B------:R-:W-:-:S02]  /*35a0*/  @!P6 IMAD.IADD R42, R42, 0x1, -R59 ;  /* 0x000000012a2ae824 */ /* 0x000fc400078e0a3b */
[--C-:B------:R-:W-:Y:S01]  /*35b0*/  @!P0 IMAD.IADD R110, R110, 0x1, -R3.reuse ;  /* 0x000000016e6e8824 */ /* 0x100fe200078e0a03 */
[----:B------:R-:W-:Y:S01]  /*35c0*/  ISETP.GE.AND P0, PT, R69, RZ, PT ;  /* 0x000000ff4500720c */ /* 0x000fe20003f06270 */
[--C-:B------:R-:W-:Y:S01]  /*35d0*/  @!P5 IMAD.IADD R112, R112, 0x1, -R3.reuse ;  /* 0x000000017070d824 */ /* 0x100fe200078e0a03 */
[----:B------:R-:W-:Y:S01]  /*35e0*/  ISETP.GT.U32.AND P6, PT, R59, R42, PT ;  /* 0x0000002a3b00720c */ /* 0x000fe20003fc4070 */
[--C-:B------:R-:W-:Y:S01]  /*35f0*/  @!P4 IMAD.IADD R114, R114, 0x1, -R3.reuse ;  /* 0x000000017272c824 */ /* 0x100fe200078e0a03 */
[----:B------:R-:W-:Y:S01]  /*3600*/  ISETP.GE.AND P5, PT, R71, RZ, PT ;  /* 0x000000ff4700720c */ /* 0x000fe20003fa6270 */
[----:B------:R-:W-:Y:S01]  /*3610*/  @!P1 IMAD.IADD R116, R116, 0x1, -R3 ;  /* 0x0000000174749824 */ /* 0x000fe200078e0a03 */
[----:B------:R-:W-:Y:S01]  /*3620*/  ISETP.GE.AND P4, PT, R73, RZ, PT ;  /* 0x000000ff4900720c */ /* 0x000fe20003f86270 */
[----:B------:R-:W-:Y:S01]  /*3630*/  @!P3 IMAD.MOV R106, RZ, RZ, -R106 ;  /* 0x000000ffff6ab224 */ /* 0x000fe200078e0a6a */
[----:B------:R-:W-:Y:S01]  /*3640*/  ISETP.GE.AND P1, PT, R63, RZ, PT ;  /* 0x000000ff3f00720c */ /* 0x000fe20003f26270 */
[----:B------:R-:W-:Y:S01]  /*3650*/  @!P2 IMAD.MOV R104, RZ, RZ, -R104 ;  /* 0x000000ffff68a224 */ /* 0x000fe200078e0a68 */
[----:B------:R-:W-:-:S02]  /*3660*/  ISETP.GE.AND P3, PT, R0, RZ, PT ;  /* 0x000000ff0000720c */ /* 0x000fc40003f66270 */
[----:B------:R-:W-:Y:S01]  /*3670*/  ISETP.NE.AND P2, PT, R51, RZ, PT ;  /* 0x000000ff3300720c */ /* 0x000fe20003f45270 */
[----:B------:R-:W-:Y:S01]  /*3680*/  @!P0 IMAD.MOV R108, RZ, RZ, -R108 ;  /* 0x000000ffff6c8224 */ /* 0x000fe200078e0a6c */
[----:B------:R-:W-:Y:S01]  /*3690*/  LOP3.LUT R3, RZ, R51, RZ, 0x33, !PT ;  /* 0x00000033ff037212 */ /* 0x000fe200078e33ff */
[----:B------:R-:W-:Y:S01]  /*36a0*/  @!P6 IMAD.IADD R42, R42, 0x1, -R59 ;  /* 0x000000012a2ae824 */ /* 0x000fe200078e0a3b */
[----:B------:R-:W-:Y:S01]  /*36b0*/  ISETP.GE.AND P6, PT, R109, RZ, PT ;  /* 0x000000ff6d00720c */ /* 0x000fe20003fc6270 */
[----:B------:R-:W-:Y:S01]  /*36c0*/  @!P5 IMAD.MOV R110, RZ, RZ, -R110 ;  /* 0x000000ffff6ed224 */ /* 0x000fe200078e0a6e */
[C---:B------:R-:W-:Y:S01]  /*36d0*/  SEL R51, R3.reuse, R32, !P2 ;  /* 0x0000002003337207 */ /* 0x040fe20005000000 */
[----:B------:R-:W-:Y:S01]  /*36e0*/  @!P4 IMAD.MOV R112, RZ, RZ, -R112 ;  /* 0x000000ffff70c224 */ /* 0x000fe200078e0a70 */
[C---:B------:R-:W-:Y:S01]  /*36f0*/  SEL R32, R3.reuse, R37, !P2 ;  /* 0x0000002503207207 */ /* 0x040fe20005000000 */
[----:B------:R-:W-:Y:S01]  /*3700*/  @!P1 IMAD.MOV R114, RZ, RZ, -R114 ;  /* 0x000000ffff729224 */ /* 0x000fe200078e0a72 */
[C---:B------:R-:W-:Y:S01]  /*3710*/  SEL R56, R3.reuse, R38, !P2 ;  /* 0x0000002603387207 */ /* 0x040fe20005000000 */
[----:B------:R-:W-:Y:S01]  /*3720*/  @!P3 IMAD.MOV R116, RZ, RZ, -R116 ;  /* 0x000000ffff74b224 */ /* 0x000fe200078e0a74 */
[C---:B------:R-:W-:Y:S01]  /*3730*/  SEL R59, R3.reuse, R41, !P2 ;  /* 0x00000029033b7207 */ /* 0x040fe20005000000 */
[----:B0-----:R-:W-:Y:S01]  /*3740*/  IMAD R85, R32, UR5, RZ ;  /* 0x0000000520557c24 */ /* 0x001fe2000f8e02ff */
[C---:B------:R-:W-:Y:S01]  /*3750*/  SEL R7, R3.reuse, R4, !P2 ;  /* 0x0000000403077207 */ /* 0x040fe20005000000 */
[----:B------:R-:W-:Y:S01]  /*3760*/  IMAD R87, R56, UR5, RZ ;  /* 0x0000000538577c24 */ /* 0x000fe2000f8e02ff */
[----:B------:R-:W-:Y:S01]  /*3770*/  SEL R48, R3, R6, !P2 ;  /* 0x0000000603307207 */ /* 0x000fe20005000000 */
[----:B------:R-:W-:Y:S01]  /*3780*/  IMAD R93, R59, UR5, RZ ;  /* 0x000000053b5d7c24 */ /* 0x000fe2000f8e02ff */
[----:B------:R-:W-:Y:S01]  /*3790*/  SEL R49, R3, R31, !P2 ;  /* 0x0000001f03317207 */ /* 0x000fe20005000000 */
[----:B------:R-:W-:Y:S01]  /*37a0*/  IMAD R7, R7, UR5, RZ ;  /* 0x0000000507077c24 */ /* 0x000fe2000f8e02ff */
[C---:B------:R-:W-:Y:S01]  /*37b0*/  SEL R52, R3.reuse, R33, !P2 ;  /* 0x0000002103347207 */ /* 0x040fe20005000000 */
[----:B------:R-:W-:Y:S01]  /*37c0*/  @!P6 IMAD.MOV R42, RZ, RZ, -R42 ;  /* 0x000000ffff2ae224 */ /* 0x000fe200078e0a2a */
[----:B------:R-:W-:Y:S01]  /*37d0*/  SEL R53, R3, R34, !P2 ;  /* 0x0000002203357207 */ /* 0x000fe20005000000 */
[----:B------:R-:W-:Y:S01]  /*37e0*/  IMAD R49, R49, UR5, RZ ;  /* 0x0000000531317c24 */ /* 0x000fe2000f8e02ff */
[C---:B------:R-:W-:Y:S01]  /*37f0*/  SEL R54, R3.reuse, R35, !P2 ;  /* 0x0000002303367207 */ /* 0x040fe20005000000 */
[----:B------:R-:W-:Y:S01]  /*3800*/  IMAD R83, R52, UR5, RZ ;  /* 0x0000000534537c24 */ /* 0x000fe2000f8e02ff */
[----:B------:R-:W-:Y:S01]  /*3810*/  SEL R55, R3, R36, !P2 ;  /* 0x0000002403377207 */ /* 0x000fe20005000000 */
[----:B------:R-:W-:Y:S01]  /*3820*/  IMAD R51, R51, UR5, RZ ;  /* 0x0000000533337c24 */ /* 0x000fe2000f8e02ff */
[----:B------:R-:W-:Y:S01]  /*3830*/  SEL R57, R3, R40, !P2 ;  /* 0x0000002803397207 */ /* 0x000fe20005000000 */
[----:B------:R-:W-:Y:S01]  /*3840*/  IMAD R53, R53, UR5, RZ ;  /* 0x0000000535357c24 */ /* 0x000fe2000f8e02ff */
[----:B------:R-:W-:Y:S01]  /*3850*/  SEL R58, R3, R39, !P2 ;  /* 0x00000027033a7207 */ /* 0x000fe20005000000 */
[----:B------:R-:W-:Y:S01]  /*3860*/  IMAD R55, R55, UR5, RZ ;  /* 0x0000000537377c24 */ /* 0x000fe2000f8e02ff */
[----:B------:R-:W-:Y:S01]  /*3870*/  SEL R60, R3, R43, !P2 ;  /* 0x0000002b033c7207 */ /* 0x000fe20005000000 */
[----:B------:R-:W-:Y:S01]  /*3880*/  IMAD R89, R57, UR5, RZ ;  /* 0x0000000539597c24 */ /* 0x000fe2000f8e02ff */
[C---:B------:R-:W-:Y:S01]  /*3890*/  SEL R61, R3.reuse, R44, !P2 ;  /* 0x0000002c033d7207 */ /* 0x040fe20005000000 */
[----:B------:R-:W-:Y:S01]  /*38a0*/  IMAD R91, R58, UR5, RZ ;  /* 0x000000053a5b7c24 */ /* 0x000fe2000f8e02ff */
[C---:B------:R-:W-:Y:S01]  /*38b0*/  SEL R62, R3.reuse, R45, !P2 ;  /* 0x0000002d033e7207 */ /* 0x040fe20005000000 */
[----:B------:R-:W-:Y:S01]  /*38c0*/  IMAD R95, R60, UR5, RZ ;  /* 0x000000053c5f7c24 */ /* 0x000fe2000f8e02ff */
[----:B------:R-:W-:-:S02]  /*38d0*/  SEL R63, R3, R46, !P2 ;  /* 0x0000002e033f7207 */ /* 0x000fc40005000000 */
[C---:B------:R-:W-:Y:S02]  /*38e0*/  SEL R64, R3.reuse, R47, !P2 ;  /* 0x0000002f03407207 */ /* 0x040fe40005000000 */
[C---:B------:R-:W-:Y:S02]  /*38f0*/  SEL R9, R3.reuse, R9, !P2 ;  /* 0x0000000903097207 */ /* 0x040fe40005000000 */
[C---:B------:R-:W-:Y:S02]  /*3900*/  SEL R8, R3.reuse, R8, !P2 ;  /* 0x0000000803087207 */ /* 0x040fe40005000000 */
[----:B------:R-:W-:Y:S01]  /*3910*/  SEL R10, R3, R10, !P2 ;  /* 0x0000000a030a7207 */ /* 0x000fe20005000000 */
[----:B------:R-:W-:Y:S01]  /*3920*/  IMAD R9, R9, UR5, RZ ;  /* 0x0000000509097c24 */ /* 0x000fe2000f8e02ff */
[C---:B------:R-:W-:Y:S01]  /*3930*/  SEL R11, R3.reuse, R11, !P2 ;  /* 0x0000000b030b7207 */ /* 0x040fe20005000000 */
[----:B------:R-:W-:Y:S01]  /*3940*/  IMAD R59, R8, UR5, RZ ;  /* 0x00000005083b7c24 */ /* 0x000fe2000f8e02ff */
[C---:B------:R-:W-:Y:S01]  /*3950*/  SEL R12, R3.reuse, R12, !P2 ;  /* 0x0000000c030c7207 */ /* 0x040fe20005000000 */
[----:B------:R-:W-:Y:S01]  /*3960*/  IMAD R65, R10, UR5, RZ ;  /* 0x000000050a417c24 */ /* 0x000fe2000f8e02ff */
[----:B------:R-:W-:Y:S01]  /*3970*/  SEL R13, R3, R13, !P2 ;  /* 0x0000000d030d7207 */ /* 0x000fe20005000000 */
        /* <DEDUP_REMOVED lines=33> */
[----:B------:R-:W-:-:S02]  /*3b90*/  SEL R70, R3, R70, !P2 ;  /* 0x0000004603467207 */ /* 0x000fc40005000000 */
[C---:B------:R-:W-:Y:S02]  /*3ba0*/  SEL R72, R3.reuse, R72, !P2 ;  /* 0x0000004803487207 */ /* 0x040fe40005000000 */
[C---:B------:R-:W-:Y:S02]  /*3bb0*/  SEL R74, R3.reuse, R74, !P2 ;  /* 0x0000004a034a7207 */ /* 0x040fe40005000000 */
[C---:B------:R-:W-:Y:S02]  /*3bc0*/  SEL R76, R3.reuse, R76, !P2 ;  /* 0x0000004c034c7207 */ /* 0x040fe40005000000 */
[C---:B------:R-:W-:Y:S02]  /*3bd0*/  SEL R78, R3.reuse, R78, !P2 ;  /* 0x0000004e034e7207 */ /* 0x040fe40005000000 */
[C---:B------:R-:W-:Y:S02]  /*3be0*/  SEL R80, R3.reuse, R80, !P2 ;  /* 0x0000005003507207 */ /* 0x040fe40005000000 */
[----:B------:R-:W-:-:S02]  /*3bf0*/  SEL R47, R3, R82, !P2 ;  /* 0x00000052032f7207 */ /* 0x000fc40005000000 */
[C---:B------:R-:W-:Y:S02]  /*3c00*/  SEL R46, R3.reuse, R84, !P2 ;  /* 0x00000054032e7207 */ /* 0x040fe40005000000 */
[----:B------:R-:W-:Y:S01]  /*3c10*/  SEL R44, R3, R86, !P2 ;  /* 0x00000056032c7207 */ /* 0x000fe20005000000 */
[----:B------:R-:W-:Y:S01]  /*3c20*/  IMAD R47, R47, UR5, RZ ;  /* 0x000000052f2f7c24 */ /* 0x000fe2000f8e02ff */
[C---:B------:R-:W-:Y:S02]  /*3c30*/  SEL R45, R3.reuse, R88, !P2 ;  /* 0x00000058032d7207 */ /* 0x040fe40005000000 */
[C---:B------:R-:W-:Y:S02]  /*3c40*/  SEL R43, R3.reuse, R90, !P2 ;  /* 0x0000005a032b7207 */ /* 0x040fe40005000000 */
[C---:B------:R-:W-:Y:S02]  /*3c50*/  SEL R41, R3.reuse, R92, !P2 ;  /* 0x0000005c03297207 */ /* 0x040fe40005000000 */
[----:B------:R-:W-:Y:S01]  /*3c60*/  SEL R39, R3, R94, !P2 ;  /* 0x0000005e03277207 */ /* 0x000fe20005000000 */
[----:B------:R-:W-:Y:S01]  /*3c70*/  IMAD R43, R43, UR5, RZ ;  /* 0x000000052b2b7c24 */ /* 0x000fe2000f8e02ff */
[----:B------:R-:W-:-:S02]  /*3c80*/  SEL R40, R3, R96, !P2 ;  /* 0x0000006003287207 */ /* 0x000fc40005000000 */
[----:B------:R-:W-:Y:S02]  /*3c90*/  CS2R R96, SRZ ;  /* 0x0000000000607805 */ /* 0x000fe4000001ff00 */
[----:B------:R-:W-:Y:S01]  /*3ca0*/  SEL R6, R3, R98, !P2 ;  /* 0x0000006203067207 */ /* 0x000fe20005000000 */
[----:B------:R-:W-:Y:S01]  /*3cb0*/  IMAD R39, R39, UR5, RZ ;  /* 0x0000000527277c24 */ /* 0x000fe2000f8e02ff */
[C---:B------:R-:W-:Y:S02]  /*3cc0*/  SEL R34, R3.reuse, R100, !P2 ;  /* 0x0000006403227207 */ /* 0x040fe40005000000 */
[----:B------:R-:W-:Y:S02]  /*3cd0*/  CS2R R100, SRZ ;  /* 0x0000000000647805 */ /* 0x000fe4000001ff00 */
[----:B------:R-:W-:Y:S02]  /*3ce0*/  SEL R37, R3, R102, !P2 ;  /* 0x0000006603257207 */ /* 0x000fe40005000000 */
[----:B------:R-:W-:-:S02]  /*3cf0*/  CS2R R102, SRZ ;  /* 0x0000000000667805 */ /* 0x000fc4000001ff00 */
[C---:B------:R-:W-:Y:S02]  /*3d00*/  SEL R38, R3.reuse, R104, !P2 ;  /* 0x0000006803267207 */ /* 0x040fe40005000000 */
[----:B------:R-:W-:Y:S02]  /*3d10*/  CS2R R104, SRZ ;  /* 0x0000000000687805 */ /* 0x000fe4000001ff00 */
[C---:B------:R-:W-:Y:S02]  /*3d20*/  SEL R4, R3.reuse, R106, !P2 ;  /* 0x0000006a03047207 */ /* 0x040fe40005000000 */
[----:B------:R-:W-:Y:S02]  /*3d30*/  CS2R R106, SRZ ;  /* 0x00000000006a7805 */ /* 0x000fe4000001ff00 */
[----:B------:R-:W-:Y:S02]  /*3d40*/  SEL R31, R3, R108, !P2 ;  /* 0x0000006c031f7207 */ /* 0x000fe40005000000 */
[----:B------:R-:W-:-:S02]  /*3d50*/  CS2R R98, SRZ ;  /* 0x0000000000627805 */ /* 0x000fc4000001ff00 */
[C---:B------:R-:W-:Y:S02]  /*3d60*/  SEL R33, R3.reuse, R110, !P2 ;  /* 0x0000006e03217207 */ /* 0x040fe40005000000 */
[----:B------:R-:W-:Y:S01]  /*3d70*/  SEL R35, R3, R112, !P2 ;  /* 0x0000007003237207 */ /* 0x000fe20005000000 */
[----:B------:R-:W-:Y:S01]  /*3d80*/  IMAD R31, R31, UR5, RZ ;  /* 0x000000051f1f7c24 */ /* 0x000fe2000f8e02ff */
[----:B------:R-:W-:Y:S01]  /*3d90*/  SEL R32, R3, R114, !P2 ;  /* 0x0000007203207207 */ /* 0x000fe20005000000 */
[----:B------:R-:W-:Y:S01]  /*3da0*/  IMAD R33, R33, UR5, RZ ;  /* 0x0000000521217c24 */ /* 0x000fe2000f8e02ff */
[----:B------:R-:W-:Y:S02]  /*3db0*/  SEL R36, R3, R116, !P2 ;  /* 0x0000007403247207 */ /* 0x000fe40005000000 */
[-C--:B-1----:R-:W-:Y:S01]  /*3dc0*/  IADD3 R3, P4, PT, R85, R28.reuse, RZ ;  /* 0x0000001c55037210 */ /* 0x082fe20007f9e0ff */
[----:B------:R-:W-:Y:S01]  /*3dd0*/  IMAD R235, R32, UR5, RZ ;  /* 0x0000000520eb7c24 */ /* 0x000fe2000f8e02ff */
[----:B------:R-:W-:Y:S01]  /*3de0*/  IADD3 R57, P5, PT, R87, R28, RZ ;  /* 0x0000001c57397210 */ /* 0x000fe20007fbe0ff */
[----:B------:R-:W-:Y:S01]  /*3df0*/  IMAD R36, R36, UR5, RZ ;  /* 0x0000000524247c24 */ /* 0x000fe2000f8e02ff */
[----:B------:R-:W-:-:S02]  /*3e00*/  R2UR UR75, R3 ;  /* 0x00000000034b72ca */ /* 0x000fc400000e0000 */
[-C--:B------:R-:W-:Y:S02]  /*3e10*/  IADD3 R3, P1, PT, R93, R28.reuse, RZ ;  /* 0x0000001c5d037210 */ /* 0x080fe40007f3e0ff */
[----:B------:R-:W-:Y:S01]  /*3e20*/  R2UR UR74, R57 ;  /* 0x00000000394a72ca */ /* 0x000fe200000e0000 */
[----:B------:R-:W-:Y:S01]  /*3e30*/  IMAD R57, R48, UR5, RZ ;  /* 0x0000000530397c24 */ /* 0x000fe2000f8e02ff */
[----:B------:R-:W-:Y:S02]  /*3e40*/  R2UR UR71, R3 ;  /* 0x00000000034772ca */ /* 0x000fe400000e0000 */
[----:B------:R-:W-:Y:S02]  /*3e50*/  SHF.R.S32.HI R114, RZ, 0x1f, R7 ;  /* 0x0000001fff727819 */ /* 0x000fe40000011407 */
[----:B------:R-:W-:Y:S02]  /*3e60*/  IADD3 R3, P3, PT, R7, R28, RZ ;  /* 0x0000001c07037210 */ /* 0x000fe40007f7e0ff */
[----:B------:R-:W-:-:S02]  /*3e70*/  SHF.R.S32.HI R10, RZ, 0x1f, R57 ;  /* 0x0000001fff0a7819 */ /* 0x000fc40000011439 */
[-C--:B------:R-:W-:Y:S01]  /*3e80*/  IADD3 R7, P2, PT, R57, R28.reuse, RZ ;  /* 0x0000001c39077210 */ /* 0x080fe20007f5e0ff */
[----:B------:R-:W-:Y:S01]  /*3e90*/  IMAD.X R114, R114, 0x1, R29, P3 ;  /* 0x0000000172727824 */ /* 0x000fe200018e061d */
[----:B------:R-:W-:Y:S02]  /*3ea0*/  SHF.R.S32.HI R116, RZ, 0x1f, R9 ;  /* 0x0000001fff747819 */ /* 0x000fe40000011409 */
[-C--:B------:R-:W-:Y:S01]  /*3eb0*/  IADD3 R8, P3, PT, R9, R28.reuse, RZ ;  /* 0x0000001c09087210 */ /* 0x080fe20007f7e0ff */
[----:B------:R-:W-:Y:S01]  /*3ec0*/  IMAD.X R115, R10, 0x1, R29, P2 ;  /* 0x000000010a737824 */ /* 0x000fe200010e061d */
[----:B------:R-:W-:Y:S02]  /*3ed0*/  SHF.R.S32.HI R14, RZ, 0x1f, R59 ;  /* 0x0000001fff0e7819 */ /* 0x000fe4000001143b */
[----:B------:R-:W-:Y:S01]  /*3ee0*/  IADD3 R10, P2, PT, R59, R28, RZ ;  /* 0x0000001c3b0a7210 */ /* 0x000fe20007f5e0ff */
[----:B------:R-:W-:Y:S01]  /*3ef0*/  IMAD.X R116, R116, 0x1, R29, P3 ;  /* 0x0000000174747824 */ /* 0x000fe200018e061d */
[----:B------:R-:W-:-:S02]  /*3f00*/  SHF.R.S32.HI R118, RZ, 0x1f, R65 ;  /* 0x0000001fff767819 */ /* 0x000fc40000011441 */
[-C--:B------:R-:W-:Y:S01]  /*3f10*/  IADD3 R12, P3, PT, R65, R28.reuse, RZ ;  /* 0x0000001c410c7210 */ /* 0x080fe20007f7e0ff */
[----:B------:R-:W-:Y:S01]  /*3f20*/  IMAD.X R117, R14, 0x1, R29, P2 ;  /* 0x000000010e757824 */ /* 0x000fe200010e061d */
[----:B------:R-:W-:Y:S01]  /*3f30*/  SHF.R.S32.HI R16, RZ, 0x1f, R11 ;  /* 0x0000001fff107819 */ /* 0x000fe2000001140b */
[----:B------:R-:W-:Y:S01]  /*3f40*/  IMAD R65, R64, UR5, RZ ;  /* 0x0000000540417c24 */ /* 0x000fe2000f8e02ff */
[-C--:B------:R-:W-:Y:S01]  /*3f50*/  IADD3 R14, P2, PT, R11, R28.reuse, RZ ;  /* 0x0000001c0b0e7210 */ /* 0x080fe20007f5e0ff */
[----:B------:R-:W-:Y:S01]  /*3f60*/  IMAD.X R118, R118, 0x1, R29, P3 ;  /* 0x0000000176767824 */ /* 0x000fe200018e061d */
[----:B------:R-:W-:Y:S02]  /*3f70*/  SHF.R.S32.HI R124, RZ, 0x1f, R67 ;  /* 0x0000001fff7c7819 */ /* 0x000fe40000011443 */
[-C--:B------:R-:W-:Y:S01]  /*3f80*/  IADD3 R9, P3, PT, R67, R28.reuse, RZ ;  /* 0x0000001c43097210 */ /* 0x080fe20007f7e0ff */
[----:B------:R-:W-:Y:S01]  /*3f90*/  IMAD.X R119, R16, 0x1, R29, P2 ;  /* 0x0000000110777824 */ /* 0x000fe200010e061d */
[----:B------:R-:W-:Y:S01]  /*3fa0*/  SHF.R.S32.HI R18, RZ, 0x1f, R13 ;  /* 0x0000001fff127819 */ /* 0x000fe2000001140d */
[----:B------:R-:W-:Y:S01]  /*3fb0*/  IMAD R67, R68, UR5, RZ ;  /* 0x0000000544437c24 */ /* 0x000fe2000f8e02ff */
[----:B------:R-:W-:Y:S01]  /*3fc0*/  IADD3 R11, P2, PT, R13, R28, RZ ;  /* 0x0000001c0d0b7210 */ /* 0x000fe20007f5e0ff */
[----:B------:R-:W-:Y:S01]  /*3fd0*/  IMAD.X R124, R124, 0x1, R29, P3 ;  /* 0x000000017c7c7824 */ /* 0x000fe200018e061d */
[----:B------:R-:W-:-:S02]  /*3fe0*/  SHF.R.S32.HI R126, RZ, 0x1f, R69 ;  /* 0x0000001fff7e7819 */ /* 0x000fc40000011445 */
[-C--:B------:R-:W-:Y:S01]  /*3ff0*/  IADD3 R13, P3, PT, R69, R28.reuse, RZ ;  /* 0x0000001c450d7210 */ /* 0x080fe20007f7e0ff */
[----:B------:R-:W-:Y:S01]  /*4000*/  IMAD.X R125, R18, 0x1, R29, P2 ;  /* 0x00000001127d7824 */ /* 0x000fe200010e061d */
[----:B------:R-:W-:Y:S01]  /*4010*/  SHF.R.S32.HI R20, RZ, 0x1f, R15 ;  /* 0x0000001fff147819 */ /* 0x000fe2000001140f */
[----:B------:R-:W-:Y:S01]  /*4020*/  IMAD R69, R70, UR5, RZ ;  /* 0x0000000546457c24 */ /* 0x000fe2000f8e02ff */
[----:B------:R-:W-:Y:S01]  /*4030*/  SHF.R.S32.HI R128, RZ, 0x1f, R71 ;  /* 0x0000001fff807819 */ /* 0x000fe20000011447 */
[--C-:B------:R-:W-:Y:S01]  /*4040*/  IMAD.X R126, R126, 0x1, R29.reuse, P3 ;  /* 0x000000017e7e7824 */ /* 0x100fe200018e061d */
[-C--:B------:R-:W-:Y:S02]  /*4050*/  IADD3 R15, P2, PT, R15, R28.reuse, RZ ;  /* 0x0000001c0f0f7210 */ /* 0x080fe40007f5e0ff */
[----:B------:R-:W-:Y:S01]  /*4060*/  IADD3 R16, P3, PT, R71, R28, RZ ;  /* 0x0000001c47107210 */ /* 0x000fe20007f7e0ff */
[----:B------:R-:W-:Y:S01]  /*4070*/  IMAD R71, R72, UR5, RZ ;  /* 0x0000000548477c24 */ /* 0x000fe2000f8e02ff */
[----:B------:R-:W-:Y:S01]  /*4080*/  ISETP.NE.AND P0, PT, R50, RZ, PT ;  /* 0x000000ff3200720c */ /* 0x000fe20003f05270 */
[----:B------:R-:W-:Y:S01]  /*4090*/  IMAD.X R127, R20, 0x1, R29, P2 ;  /* 0x00000001147f7824 */ /* 0x000fe200010e061d */
[----:B------:R-:W-:Y:S01]  /*40a0*/  SHF.R.S32.HI R22, RZ, 0x1f, R17 ;  /* 0x0000001fff167819 */ /* 0x000fe20000011411 */
[----:B------:R-:W-:Y:S01]  /*40b0*/  IMAD.X R128, R128, 0x1, R29, P3 ;  /* 0x0000000180807824 */ /* 0x000fe200018e061d */
[----:B------:R-:W-:-:S02]  /*40c0*/  SHF.R.S32.HI R130, RZ, 0x1f, R73 ;  /* 0x0000001fff827819 */ /* 0x000fc40000011449 */
[-C--:B------:R-:W-:Y:S02]  /*40d0*/  IADD3 R17, P2, PT, R17, R28.reuse, RZ ;  /* 0x0000001c11117210 */ /* 0x080fe40007f5e0ff */
[-C--:B------:R-:W-:Y:S01]  /*40e0*/  IADD3 R18, P3, PT, R73, R28.reuse, RZ ;  /* 0x0000001c49127210 */ /* 0x080fe20007f7e0ff */
[----:B------:R-:W-:Y:S01]  /*40f0*/  IMAD R73, R76, UR5, RZ ;  /* 0x000000054c497c24 */ /* 0x000fe2000f8e02ff */
[----:B------:R-:W-:Y:S01]  /*4100*/  SHF.R.S32.HI R24, RZ, 0x1f, R19 ;  /* 0x0000001fff187819 */ /* 0x000fe20000011413 */
[----:B------:R-:W-:Y:S01]  /*4110*/  IMAD.X R129, R22, 0x1, R29, P2 ;  /* 0x0000000116817824 */ /* 0x000fe200010e061d */
[----:B------:R-:W-:Y:S01]  /*4120*/  SHF.R.S32.HI R132, RZ, 0x1f, R75 ;  /* 0x0000001fff847819 */ /* 0x000fe2000001144b */
[----:B------:R-:W-:Y:S01]  /*4130*/  IMAD.X R130, R130, 0x1, R29, P3 ;  /* 0x0000000182827824 */ /* 0x000fe200018e061d */
[-C--:B------:R-:W-:Y:S02]  /*4140*/  IADD3 R19, P2, PT, R19, R28.reuse, RZ ;  /* 0x0000001c13137210 */ /* 0x080fe40007f5e0ff */
[----:B------:R-:W-:Y:S01]  /*4150*/  IADD3 R20, P3, PT, R75, R28, RZ ;  /* 0x0000001c4b147210 */ /* 0x000fe20007f7e0ff */
[----:B------:R-:W-:Y:S01]  /*4160*/  IMAD R75, R78, UR5, RZ ;  /* 0x000000054e4b7c24 */ /* 0x000fe2000f8e02ff */
[----:B------:R-:W-:Y:S01]  /*4170*/  SHF.R.S32.HI R142, RZ, 0x1f, R21 ;  /* 0x0000001fff8e7819 */ /* 0x000fe20000011415 */
[--C-:B------:R-:W-:Y:S01]  /*4180*/  IMAD.X R131, R24, 0x1, R29.reuse, P2 ;  /* 0x0000000118837824 */ /* 0x100fe200010e061d */
[----:B------:R-:W-:Y:S01]  /*4190*/  @!P0 LOP3.LUT R42, RZ, R50, RZ, 0x33, !PT ;  /* 0x00000032ff2a8212 */ /* 0x000fe200078e33ff */
[----:B------:R-:W-:Y:S01]  /*41a0*/  IMAD.X R132, R132, 0x1, R29, P3 ;  /* 0x0000000184847824 */ /* 0x000fe200018e061d */
[----:B------:R-:W-:-:S02]  /*41b0*/  SHF.R.S32.HI R26, RZ, 0x1f, R77 ;  /* 0x0000001fff1a7819 */ /* 0x000fc4000001144d */
[-C--:B------:R-:W-:Y:S02]  /*41c0*/  IADD3 R21, P2, PT, R21, R28.reuse, RZ ;  /* 0x0000001c15157210 */ /* 0x080fe40007f5e0ff */
[-C--:B------:R-:W-:Y:S01]  /*41d0*/  IADD3 R22, P3, PT, R77, R28.reuse, RZ ;  /* 0x0000001c4d167210 */ /* 0x080fe20007f7e0ff */
[----:B------:R-:W-:Y:S01]  /*41e0*/  IMAD R77, R80, UR5, RZ ;  /* 0x00000005504d7c24 */ /* 0x000fe2000f8e02ff */
[----:B------:R-:W-:Y:S01]  /*41f0*/  IADD3 R50, P0, PT, R91, R28, RZ ;  /* 0x0000001c5b327210 */ /* 0x000fe20007f1e0ff */
[----:B------:R-:W-:Y:S01]  /*4200*/  IMAD.X R142, R142, 0x1, R29, P2 ;  /* 0x000000018e8e7824 */ /* 0x000fe200010e061d */
[----:B------:R-:W-:Y:S01]  /*4210*/  SHF.R.S32.HI R48, RZ, 0x1f, R23 ;  /* 0x0000001fff307819 */ /* 0x000fe20000011417 */
[----:B------:R-:W-:Y:S01]  /*4220*/  IMAD.X R143, R26, 0x1, R29, P3 ;  /* 0x000000011a8f7824 */ /* 0x000fe200018e061d */
[----:B------:R-:W-:Y:S02]  /*4230*/  R2UR UR72, R50 ;  /* 0x00000000324872ca */ /* 0x000fe400000e0000 */
        /* <DEDUP_REMOVED lines=9> */
[-C--:B------:R-:W-:Y:S01]  /*42d0*/  IADD3 R26, P3, PT, R81, R28.reuse, RZ ;  /* 0x0000001c511a7210 */ /* 0x080fe20007f7e0ff */
[----:B------:R-:W-:Y:S01]  /*42e0*/  IMAD R81, R45, UR5, RZ ;  /* 0x000000052d517c24 */ /* 0x000fe2000f8e02ff */
[----:B------:R-:W-:Y:S01]  /*42f0*/  SHF.R.S32.HI R48, RZ, 0x1f, R27 ;  /* 0x0000001fff307819 */ /* 0x000fe2000001141b */
[--C-:B------:R-:W-:Y:S01]  /*4300*/  IMAD.X R200, R200, 0x1, R29.reuse, P2 ;  /* 0x00000001c8c87824 */ /* 0x100fe200010e061d */
[----:B------:R-:W-:Y:S01]  /*4310*/  IADD3 R27, P2, PT, R27, R28, RZ ;  /* 0x0000001c1b1b7210 */ /* 0x000fe20007f5e0ff */
[----:B------:R-:W-:Y:S01]  /*4320*/  IMAD.X R201, R52, 0x1, R29, P3 ;  /* 0x0000000134c97824 */ /* 0x000fe200018e061d */
[----:B------:R-:W-:-:S02]  /*4330*/  SHF.R.S32.HI R212, RZ, 0x1f, R49 ;  /* 0x0000001fffd47819 */ /* 0x000fc40000011431 */
[-C--:B------:R-:W-:Y:S01]  /*4340*/  IADD3 R108, P3, PT, R49, R28.reuse, RZ ;  /* 0x0000001c316c7210 */ /* 0x080fe20007f7e0ff */
[----:B------:R-:W-:Y:S01]  /*4350*/  IMAD.X R205, R48, 0x1, R29, P2 ;  /* 0x0000000130cd7824 */ /* 0x000fe200010e061d */
[----:B------:R-:W-:Y:S02]  /*4360*/  SHF.R.S32.HI R48, RZ, 0x1f, R51 ;  /* 0x0000001fff307819 */ /* 0x000fe40000011433 */
[----:B------:R-:W-:Y:S01]  /*4370*/  SHF.R.S32.HI R50, RZ, 0x1f, R83 ;  /* 0x0000001fff327819 */ /* 0x000fe20000011453 */
[--C-:B------:R-:W-:Y:S01]  /*4380*/  IMAD.X R212, R212, 0x1, R29.reuse, P3 ;  /* 0x00000001d4d47824 */ /* 0x100fe200018e061d */
[-C--:B------:R-:W-:Y:S01]  /*4390*/  IADD3 R109, P3, PT, R51, R28.reuse, RZ ;  /* 0x0000001c336d7210 */ /* 0x080fe20007f7e0ff */
[----:B------:R-:W-:Y:S01]  /*43a0*/  IMAD R51, R61, UR5, RZ ;  /* 0x000000053d337c24 */ /* 0x000fe2000f8e02ff */
[-C--:B------:R-:W-:Y:S02]  /*43b0*/  IADD3 R49, P2, PT, R95, R28.reuse, RZ ;  /* 0x0000001c5f317210 */ /* 0x080fe40007f5e0ff */
[-C--:B------:R-:W-:Y:S01]  /*43c0*/  IADD3 R56, P6, PT, R89, R28.reuse, RZ ;  /* 0x0000001c59387210 */ /* 0x080fe20007fde0ff */
[----:B------:R-:W-:Y:S01]  /*43d0*/  IMAD.X R213, R48, 0x1, R29, P3 ;  /* 0x0000000130d57824 */ /* 0x000fe200018e061d */
[----:B------:R-:W-:-:S02]  /*43e0*/  IADD3 R110, P3, PT, R83, R28, RZ ;  /* 0x0000001c536e7210 */ /* 0x000fc40007f7e0ff */
[----:B------:R-:W-:Y:S02]  /*43f0*/  CS2R R82, SRZ ;  /* 0x0000000000527805 */ /* 0x000fe4000001ff00 */
[----:B------:R-:W-:Y:S01]  /*4400*/  R2UR UR70, R49 ;  /* 0x00000000314672ca */ /* 0x000fe200000e0000 */
[----:B------:R-:W-:Y:S01]  /*4410*/  IMAD R49, R54, UR5, RZ ;  /* 0x0000000536317c24 */ /* 0x000fe2000f8e02ff */
[----:B------:R-:W-:Y:S01]  /*4420*/  SHF.R.S32.HI R48, RZ, 0x1f, R53 ;  /* 0x0000001fff307819 */ /* 0x000fe20000011435 */
[----:B------:R-:W-:Y:S01]  /*4430*/  IMAD.X R217, R50, 0x1, R29, P3 ;  /* 0x0000000132d97824 */ /* 0x000fe200018e061d */
[-C--:B------:R-:W-:Y:S01]  /*4440*/  IADD3 R111, P3, PT, R53, R28.reuse, RZ ;  /* 0x0000001c356f7210 */ /* 0x080fe20007f7e0ff */
[----:B------:R-:W-:Y:S01]  /*4450*/  IMAD R53, R62, UR5, RZ ;  /* 0x000000053e357c24 */ /* 0x000fe2000f8e02ff */
[----:B------:R-:W-:Y:S02]  /*4460*/  SHF.R.S32.HI R222, RZ, 0x1f, R49 ;  /* 0x0000001fffde7819 */ /* 0x000fe40000011431 */
[----:B------:R-:W-:Y:S01]  /*4470*/  SHF.R.S32.HI R50, RZ, 0x1f, R85 ;  /* 0x0000001fff327819 */ /* 0x000fe20000011455 */
[----:B------:R-:W-:Y:S01]  /*4480*/  IMAD.X R221, R48, 0x1, R29, P3 ;  /* 0x0000000130dd7824 */ /* 0x000fe200018e061d */
[-C--:B------:R-:W-:Y:S01]  /*4490*/  IADD3 R112, P3, PT, R49, R28.reuse, RZ ;  /* 0x0000001c31707210 */ /* 0x080fe20007f7e0ff */
[----:B------:R-:W-:Y:S01]  /*44a0*/  IMAD R49, R63, UR5, RZ ;  /* 0x000000053f317c24 */ /* 0x000fe2000f8e02ff */
[----:B------:R-:W-:Y:S01]  /*44b0*/  SHF.R.S32.HI R48, RZ, 0x1f, R55 ;  /* 0x0000001fff307819 */ /* 0x000fe20000011437 */
[----:B------:R-:W-:Y:S01]  /*44c0*/  IMAD.X R63, R50, 0x1, R29, P4 ;  /* 0x00000001323f7824 */ /* 0x000fe200020e061d */
[----:B------:R-:W-:Y:S01]  /*44d0*/  SHF.R.S32.HI R62, RZ, 0x1f, R87 ;  /* 0x0000001fff3e7819 */ /* 0x000fe20000011457 */
[----:B------:R-:W-:Y:S01]  /*44e0*/  IMAD.X R222, R222, 0x1, R29, P3 ;  /* 0x00000001dede7824 */ /* 0x000fe200018e061d */
[----:B------:R-:W-:-:S02]  /*44f0*/  IADD3 R113, P3, PT, R55, R28, RZ ;  /* 0x0000001c37717210 */ /* 0x000fc40007f7e0ff */
[----:B------:R-:W-:Y:S02]  /*4500*/  CS2R R84, SRZ ;  /* 0x0000000000547805 */ /* 0x000fe4000001ff00 */
[----:B------:R-:W-:Y:S01]  /*4510*/  SHF.R.S32.HI R52, RZ, 0x1f, R89 ;  /* 0x0000001fff347819 */ /* 0x000fe20000011459 */
[--C-:B------:R-:W-:Y:S01]  /*4520*/  IMAD.X R62, R62, 0x1, R29.reuse, P5 ;  /* 0x000000013e3e7824 */ /* 0x100fe200028e061d */
[-C--:B------:R-:W-:Y:S01]  /*4530*/  IADD3 R50, P5, PT, R49, R28.reuse, RZ ;  /* 0x0000001c31327210 */ /* 0x080fe20007fbe0ff */
[--C-:B------:R-:W-:Y:S01]  /*4540*/  IMAD.X R233, R48, 0x1, R29.reuse, P3 ;  /* 0x0000000130e97824 */ /* 0x100fe200018e061d */
[-C--:B------:R-:W-:Y:S01]  /*4550*/  IADD3 R55, P3, PT, R51, R28.reuse, RZ ;  /* 0x0000001c33377210 */ /* 0x080fe20007f7e0ff */
[----:B------:R-:W-:Y:S01]  /*4560*/  IMAD.X R61, R52, 0x1, R29, P6 ;  /* 0x00000001343d7824 */ /* 0x000fe200030e061d */
[----:B------:R-:W-:Y:S02]  /*4570*/  IADD3 R48, P6, PT, R65, R28, RZ ;  /* 0x0000001c41307210 */ /* 0x000fe40007fde0ff */
[----:B------:R-:W-:-:S02]  /*4580*/  CS2R R88, SRZ ;  /* 0x0000000000587805 */ /* 0x000fc4000001ff00 */
[----:B------:R-:W-:Y:S02]  /*4590*/  R2UR UR67, R50 ;  /* 0x00000000324372ca */ /* 0x000fe400000e0000 */
[----:B------:R-:W-:Y:S02]  /*45a0*/  CS2R R86, SRZ ;  /* 0x0000000000567805 */ /* 0x000fe4000001ff00 */
[----:B------:R-:W-:Y:S02]  /*45b0*/  R2UR UR66, R48 ;  /* 0x00000000304272ca */ /* 0x000fe400000e0000 */
[----:B------:R-:W-:Y:S01]  /*45c0*/  R2UR UR69, R55 ;  /* 0x00000000374572ca */ /* 0x000fe200000e0000 */
[----:B------:R-:W-:Y:S01]  /*45d0*/  IMAD R55, R66, UR5, RZ ;  /* 0x0000000542377c24 */ /* 0x000fe2000f8e02ff */
[----:B------:R-:W-:Y:S02]  /*45e0*/  SHF.R.S32.HI R60, RZ, 0x1f, R91 ;  /* 0x0000001fff3c7819 */ /* 0x000fe4000001145b */
[----:B------:R-:W-:-:S02]  /*45f0*/  CS2R R90, SRZ ;  /* 0x00000000005a7805 */ /* 0x000fc4000001ff00 */
[----:B------:R-:W-:Y:S02]  /*4600*/  SHF.R.S32.HI R48, RZ, 0x1f, R93 ;  /* 0x0000001fff307819 */ /* 0x000fe4000001145d */
[----:B------:R-:W-:Y:S02]  /*4610*/  CS2R R92, SRZ ;  /* 0x00000000005c7805 */ /* 0x000fe4000001ff00 */
[----:B------:R-:W-:Y:S01]  /*4620*/  SHF.R.S32.HI R50, RZ, 0x1f, R51 ;  /* 0x0000001fff327819 */ /* 0x000fe20000011433 */
[--C-:B------:R-:W-:Y:S01]  /*4630*/  IMAD.X R60, R60, 0x1, R29.reuse, P0 ;  /* 0x000000013c3c7824 */ /* 0x100fe200000e061d */
[----:B------:R-:W-:Y:S01]  /*4640*/  IADD3 R54, P4, PT, R53, R28, RZ ;  /* 0x0000001c35367210 */ /* 0x000fe20007f9e0ff */
[----:B------:R-:W-:Y:S01]  /*4650*/  IMAD.X R59, R48, 0x1, R29, P1 ;  /* 0x00000001303b7824 */ /* 0x000fe200008e061d */
[----:B------:R-:W-:Y:S01]  /*4660*/  SHF.R.S32.HI R58, RZ, 0x1f, R95 ;  /* 0x0000001fff3a7819 */ /* 0x000fe2000001145f */
[----:B------:R-:W-:Y:S01]  /*4670*/  IMAD.X R57, R50, 0x1, R29, P3 ;  /* 0x0000000132397824 */ /* 0x000fe200018e061d */
[----:B------:R-:W-:-:S02]  /*4680*/  R2UR UR68, R54 ;  /* 0x00000000364472ca */ /* 0x000fc400000e0000 */
[----:B------:R-:W-:Y:S02]  /*4690*/  CS2R R94, SRZ ;  /* 0x00000000005e7805 */ /* 0x000fe4000001ff00 */
[-C--:B------:R-:W-:Y:S01]  /*46a0*/  IADD3 R54, P0, PT, R55, R28.reuse, RZ ;  /* 0x0000001c37367210 */ /* 0x080fe20007f1e0ff */
[----:B------:R-:W-:Y:S01]  /*46b0*/  IMAD.X R58, R58, 0x1, R29, P2 ;  /* 0x000000013a3a7824 */ /* 0x000fe200010e061d */
[-C--:B------:R-:W-:Y:S02]  /*46c0*/  IADD3 R48, P3, PT, R71, R28.reuse, RZ ;  /* 0x0000001c47307210 */ /* 0x080fe40007f7e0ff */
[----:B------:R-:W-:Y:S02]  /*46d0*/  IADD3 R51, P2, PT, R69, R28, RZ ;  /* 0x0000001c45337210 */ /* 0x000fe40007f5e0ff */
[----:B------:R-:W-:Y:S02]  /*46e0*/  R2UR UR73, R56 ;  /* 0x00000000384972ca */ /* 0x000fe400000e0000 */
[----:B------:R-:W-:-:S02]  /*46f0*/  R2UR UR65, R54 ;  /* 0x00000000364172ca */ /* 0x000fc400000e0000 */
[----:B------:R-:W-:Y:S02]  /*4700*/  R2UR UR62, R48 ;  /* 0x00000000303e72ca */ /* 0x000fe400000e0000 */
[----:B------:R-:W-:Y:S01]  /*4710*/  R2UR UR63, R51 ;  /* 0x00000000333f72ca */ /* 0x000fe200000e0000 */
[----:B------:R-:W-:Y:S01]  /*4720*/  IMAD R51, R74, UR5, RZ ;  /* 0x000000054a337c24 */ /* 0x000fe2000f8e02ff */
[----:B------:R-:W-:Y:S02]  /*4730*/  SHF.R.S32.HI R56, RZ, 0x1f, R53 ;  /* 0x0000001fff387819 */ /* 0x000fe40000011435 */
[----:B------:R-:W-:Y:S02]  /*4740*/  SHF.R.S32.HI R48, RZ, 0x1f, R49 ;  /* 0x0000001fff307819 */ /* 0x000fe40000011431 */
[----:B------:R-:W-:Y:S01]  /*4750*/  SHF.R.S32.HI R54, RZ, 0x1f, R65 ;  /* 0x0000001fff367819 */ /* 0x000fe20000011441 */
[----:B------:R-:W-:Y:S01]  /*4760*/  IMAD.X R56, R56, 0x1, R29, P4 ;  /* 0x0000000138387824 */ /* 0x000fe200020e061d */
[-C--:B------:R-:W-:Y:S01]  /*4770*/  IADD3 R52, P1, PT, R67, R28.reuse, RZ ;  /* 0x0000001c43347210 */ /* 0x080fe20007f3e0ff */
[----:B------:R-:W-:Y:S01]  /*4780*/  IMAD R65, R46, UR5, RZ ;  /* 0x000000052e417c24 */ /* 0x000fe2000f8e02ff */
[----:B------:R-:W-:Y:S01]  /*4790*/  SHF.R.S32.HI R50, RZ, 0x1f, R55 ;  /* 0x0000001fff327819 */ /* 0x000fe20000011437 */
[--C-:B------:R-:W-:Y:S01]  /*47a0*/  IMAD.X R55, R48, 0x1, R29.reuse, P5 ;  /* 0x0000000130377824 */ /* 0x100fe200028e061d */
[----:B------:R-:W-:Y:S01]  /*47b0*/  R2UR UR64, R52 ;  /* 0x00000000344072ca */ /* 0x000fe200000e0000 */
[--C-:B------:R-:W-:Y:S01]  /*47c0*/  IMAD.X R54, R54, 0x1, R29.reuse, P6 ;  /* 0x0000000136367824 */ /* 0x100fe200030e061d */
[-C--:B------:R-:W-:Y:S01]  /*47d0*/  IADD3 R64, P4, PT, R51, R28.reuse, RZ ;  /* 0x0000001c33407210 */ /* 0x080fe20007f9e0ff */
[----:B------:R-:W-:Y:S01]  /*47e0*/  IMAD.X R53, R50, 0x1, R29, P0 ;  /* 0x0000000132357824 */ /* 0x000fe200000e061d */
[----:B------:R-:W-:-:S02]  /*47f0*/  IADD3 R52, P5, PT, R73, R28, RZ ;  /* 0x0000001c49347210 */ /* 0x000fc40007fbe0ff */
[-C--:B------:R-:W-:Y:S02]  /*4800*/  IADD3 R49, P6, PT, R75, R28.reuse, RZ ;  /* 0x0000001c4b317210 */ /* 0x080fe40007fde0ff */
[----:B------:R-:W-:Y:S01]  /*4810*/  SHF.R.S32.HI R44, RZ, 0x1f, R69 ;  /* 0x0000001fff2c7819 */ /* 0x000fe20000011445 */
[----:B------:R-:W-:Y:S01]  /*4820*/  IMAD R69, R40, UR5, RZ ;  /* 0x0000000528457c24 */ /* 0x000fe2000f8e02ff */
[----:B------:R-:W-:Y:S02]  /*4830*/  SHF.R.S32.HI R46, RZ, 0x1f, R51 ;  /* 0x0000001fff2e7819 */ /* 0x000fe40000011433 */
[----:B------:R-:W-:Y:S01]  /*4840*/  R2UR UR60, R52 ;  /* 0x00000000343c72ca */ /* 0x000fe200000e0000 */
[--C-:B------:R-:W-:Y:S01]  /*4850*/  IMAD.X R51, R44, 0x1, R29.reuse, P2 ;  /* 0x000000012c337824 */ /* 0x100fe200010e061d */
[----:B------:R-:W-:Y:S01]  /*4860*/  R2UR UR59, R49 ;  /* 0x00000000313b72ca */ /* 0x000fe200000e0000 */
[----:B------:R-:W-:Y:S01]  /*4870*/  IMAD.X R49, R46, 0x1, R29, P4 ;  /* 0x000000012e317824 */ /* 0x000fe200020e061d */
[----:B------:R-:W-:Y:S01]  /*4880*/  SHF.R.S32.HI R52, RZ, 0x1f, R67 ;  /* 0x0000001fff347819 */ /* 0x000fe20000011443 */
[----:B------:R-:W-:Y:S01]  /*4890*/  IMAD R67, R41, UR5, RZ ;  /* 0x0000000529437c24 */ /* 0x000fe2000f8e02ff */
[----:B------:R-:W-:Y:S01]  /*48a0*/  SHF.R.S32.HI R50, RZ, 0x1f, R71 ;  /* 0x0000001fff327819 */ /* 0x000fe20000011447 */
[----:B------:R-:W-:Y:S01]  /*48b0*/  IMAD R71, R6, UR5, RZ ;  /* 0x0000000506477c24 */ /* 0x000fe2000f8e02ff */
[-C--:B------:R-:W-:Y:S01]  /*48c0*/  IADD3 R48, P0, PT, R77, R28.reuse, RZ ;  /* 0x0000001c4d307210 */ /* 0x080fe20007f1e0ff */
[--C-:B------:R-:W-:Y:S01]  /*48d0*/  IMAD.X R52, R52, 0x1, R29.reuse, P1 ;  /* 0x0000000134347824 */ /* 0x100fe200008e061d */
[----:B------:R-:W-:Y:S01]  /*48e0*/  IADD3 R44, P4, PT, R81, R28, RZ ;  /* 0x0000001c512c7210 */ /* 0x000fe20007f9e0ff */
[----:B------:R-:W-:Y:S01]  /*48f0*/  IMAD.X R50, R50, 0x1, R29, P3 ;  /* 0x0000000132327824 */ /* 0x000fe200018e061d */
[----:B------:R-:W-:-:S02]  /*4900*/  R2UR UR61, R64 ;  /* 0x00000000403d72ca */ /* 0x000fc400000e0000 */
[----:B------:R-:W-:Y:S02]  /*4910*/  R2UR UR58, R48 ;  /* 0x00000000303a72ca */ /* 0x000fe400000e0000 */
[----:B------:R-:W-:Y:S02]  /*4920*/  R2UR UR54, R44 ;  /* 0x000000002c3672ca */ /* 0x000fe400000e0000 */
[-C--:B------:R-:W-:Y:S02]  /*4930*/  IADD3 R64, P1, PT, R47, R28.reuse, RZ ;  /* 0x0000001c2f407210 */ /* 0x080fe40007f3e0ff */
[-C--:B------:R-:W-:Y:S02]  /*4940*/  IADD3 R48, P2, PT, R65, R28.reuse, RZ ;  /* 0x0000001c41307210 */ /* 0x080fe40007f5e0ff */
[----:B------:R-:W-:Y:S02]  /*4950*/  IADD3 R45, P3, PT, R79, R28, RZ ;  /* 0x0000001c4f2d7210 */ /* 0x000fe40007f7e0ff */
[----:B------:R-:W-:Y:S01]  /*4960*/  SHF.R.S32.HI R40, RZ, 0x1f, R75 ;  /* 0x0000001fff287819 */ /* 0x000fe2000001144b */
[----:B------:R-:W-:Y:S01]  /*4970*/  IMAD R75, R37, UR5, RZ ;  /* 0x00000005254b7c24 */ /* 0x000fe2000f8e02ff */
[----:B------:R-:W-:-:S02]  /*4980*/  SHF.R.S32.HI R44, RZ, 0x1f, R47 ;  /* 0x0000001fff2c7819 */ /* 0x000fc4000001142f */
[----:B------:R-:W-:Y:S01]  /*4990*/  R2UR UR56, R48 ;  /* 0x00000000303872ca */ /* 0x000fe200000e0000 */
[--C-:B------:R-:W-:Y:S01]  /*49a0*/  IMAD.X R47, R40, 0x1, R29.reuse, P6 ;  /* 0x00000001282f7824 */ /* 0x100fe200030e061d */
[----:B------:R-:W-:Y:S01]  /*49b0*/  R2UR UR55, R45 ;  /* 0x000000002d3772ca */ /* 0x000fe200000e0000 */
[----:B------:R-:W-:Y:S01]  /*49c0*/  IMAD.X R45, R44, 0x1, R29, P1 ;  /* 0x000000012c2d7824 */ /* 0x000fe200008e061d */
[----:B------:R-:W-:Y:S01]  /*49d0*/  SHF.R.S32.HI R48, RZ, 0x1f, R73 ;  /* 0x0000001fff307819 */ /* 0x000fe20000011449 */
[----:B------:R-:W-:Y:S01]  /*49e0*/  IMAD R73, R34, UR5, RZ ;  /* 0x0000000522497c24 */ /* 0x000fe2000f8e02ff */
[-C--:B------:R-:W-:Y:S02]  /*49f0*/  IADD3 R40, P1, PT, R69, R28.reuse, RZ ;  /* 0x0000001c45287210 */ /* 0x080fe40007f3e0ff */
[----:B------:R-:W-:Y:S01]  /*4a00*/  SHF.R.S32.HI R46, RZ, 0x1f, R77 ;  /* 0x0000001fff2e7819 */ /* 0x000fe2000001144d */
[--C-:B------:R-:W-:Y:S01]  /*4a10*/  IMAD.X R48, R48, 0x1, R29.reuse, P5 ;  /* 0x0000000130307824 */ /* 0x100fe200028e061d */
[----:B------:R-:W-:Y:S01]  /*4a20*/  R2UR UR50, R40 ;  /* 0x00000000283272ca */ /* 0x000fe200000e0000 */
[----:B------:R-:W-:Y:S01]  /*4a30*/  IMAD R77, R38, UR5, RZ ;  /* 0x00000005264d7c24 */ /* 0x000fe2000f8e02ff */
[----:B------:R-:W-:Y:S01]  /*4a40*/  IADD3 R66, P5, PT, R43, R28, RZ ;  /* 0x0000001c2b427210 */ /* 0x000fe20007fbe0ff */
[----:B------:R-:W-:Y:S01]  /*4a50*/  IMAD.X R46, R46, 0x1, R29, P0 ;  /* 0x000000012e2e7824 */ /* 0x000fe200000e061d */
[----:B------:R-:W-:Y:S01]  /*4a60*/  SHF.R.S32.HI R6, RZ, 0x1f, R79 ;  /* 0x0000001fff067819 */ /* 0x000fe2000001144f */
[----:B------:R-:W-:Y:S01]  /*4a70*/  IMAD R79, R35, UR5, RZ ;  /* 0x00000005234f7c24 */ /* 0x000fe2000f8e02ff */
[----:B------:R-:W-:-:S02]  /*4a80*/  SHF.R.S32.HI R40, RZ, 0x1f, R43 ;  /* 0x0000001fff287819 */ /* 0x000fc4000001142b */
[-C--:B------:R-:W-:Y:S01]  /*4a90*/  IADD3 R41, P0, PT, R39, R28.reuse, RZ ;  /* 0x0000001c27297210 */ /* 0x080fe20007f1e0ff */
[----:B------:R-:W-:Y:S01]  /*4aa0*/  IMAD.X R43, R6, 0x1, R29, P3 ;  /* 0x00000001062b7824 */ /* 0x000fe200018e061d */
[----:B------:R-:W-:Y:S01]  /*4ab0*/  SHF.R.S32.HI R34, RZ, 0x1f, R81 ;  /* 0x0000001fff227819 */ /* 0x000fe20000011451 */
[----:B------:R-:W-:Y:S01]  /*4ac0*/  IMAD.X R40, R40, 0x1, R29, P5 ;  /* 0x0000000128287824 */ /* 0x000fe200028e061d */
[----:B------:R-:W-:Y:S01]  /*4ad0*/  SHF.R.S32.HI R44, RZ, 0x1f, R65 ;  /* 0x0000001fff2c7819 */ /* 0x000fe20000011441 */
[----:B------:R-:W-:Y:S01]  /*4ae0*/  IMAD R65, R4, UR5, RZ ;  /* 0x0000000504417c24 */ /* 0x000fe2000f8e02ff */
[-C--:B------:R-:W-:Y:S01]  /*4af0*/  IADD3 R6, P5, PT, R77, R28.reuse, RZ ;  /* 0x0000001c4d067210 */ /* 0x080fe20007fbe0ff */
[----:B------:R-:W0:Y:S01]  /*4b00*/  LDCU UR5, c[0x0][0x3a4] ;  /* 0x00007480ff0577ac */ /* 0x000e220008000800 */
[----:B------:R-:W-:Y:S01]  /*4b10*/  R2UR UR51, R41 ;  /* 0x00000000293372ca */ /* 0x000fe200000e0000 */
[--C-:B------:R-:W-:Y:S01]  /*4b20*/  IMAD.X R41, R34, 0x1, R29.reuse, P4 ;  /* 0x0000000122297824 */ /* 0x100fe200020e061d */
[----:B------:R-:W-:Y:S01]  /*4b30*/  R2UR UR46, R6 ;  /* 0x00000000062e72ca */ /* 0x000fe200000e0000 */
[----:B------:R-:W-:Y:S01]  /*4b40*/  IMAD.X R44, R44, 0x1, R29, P2 ;  /* 0x000000012c2c7824 */ /* 0x000fe200010e061d */
[----:B------:R-:W-:-:S02]  /*4b50*/  IADD3 R37, P3, PT, R73, R28, RZ ;  /* 0x0000001c49257210 */ /* 0x000fc40007f7e0ff */
[----:B------:R-:W-:Y:S02]  /*4b60*/  CS2R R80, SRZ ;  /* 0x0000000000507805 */ /* 0x000fe4000001ff00 */
[-C--:B------:R-:W-:Y:S02]  /*4b70*/  IADD3 R34, P4, PT, R75, R28.reuse, RZ ;  /* 0x0000001c4b227210 */ /* 0x080fe40007f9e0ff */
[----:B------:R-:W-:Y:S02]  /*4b80*/  SHF.R.S32.HI R6, RZ, 0x1f, R69 ;  /* 0x0000001fff067819 */ /* 0x000fe40000011445 */
[----:B------:R-:W-:Y:S02]  /*4b90*/  IADD3 R38, P2, PT, R71, R28, RZ ;  /* 0x0000001c47267210 */ /* 0x000fe40007f5e0ff */
[----:B------:R-:W-:Y:S02]  /*4ba0*/  R2UR UR57, R64 ;  /* 0x00000000403972ca */ /* 0x000fe400000e0000 */
[----:B------:R-:W-:Y:S01]  /*4bb0*/  R2UR UR48, R37 ;  /* 0x00000000253072ca */ /* 0x000fe200000e0000 */
[----:B------:R-:W-:Y:S01]  /*4bc0*/  IMAD.X R37, R6, 0x1, R29, P1 ;  /* 0x0000000106257824 */ /* 0x000fe200008e061d */
[----:B------:R-:W-:-:S02]  /*4bd0*/  R2UR UR47, R34 ;  /* 0x00000000222f72ca */ /* 0x000fc400000e0000 */
[-C--:B------:R-:W-:Y:S02]  /*4be0*/  IADD3 R64, P6, PT, R67, R28.reuse, RZ ;  /* 0x0000001c43407210 */ /* 0x080fe40007fde0ff */
[----:B------:R-:W-:Y:S02]  /*4bf0*/  R2UR UR49, R38 ;  /* 0x00000000263172ca */ /* 0x000fe400000e0000 */
[----:B------:R-:W-:Y:S02]  /*4c00*/  SHF.R.S32.HI R4, RZ, 0x1f, R67 ;  /* 0x0000001fff047819 */ /* 0x000fe40000011443 */
[----:B------:R-:W-:Y:S02]  /*4c10*/  SHF.R.S32.HI R34, RZ, 0x1f, R71 ;  /* 0x0000001fff227819 */ /* 0x000fe40000011447 */
[----:B------:R-:W-:Y:S02]  /*4c20*/  CS2R R70, SRZ ;  /* 0x0000000000467805 */ /* 0x000fe4000001ff00 */
[----:B------:R-:W-:Y:S01]  /*4c30*/  SHF.R.S32.HI R38, RZ, 0x1f, R39 ;  /* 0x0000001fff267819 */ /* 0x000fe20000011427 */
[--C-:B------:R-:W-:Y:S01]  /*4c40*/  IMAD.X R39, R4, 0x1, R29.reuse, P6 ;  /* 0x0000000104277824 */ /* 0x100fe200030e061d */
[----:B------:R-:W-:Y:S01]  /*4c50*/  IADD3 R6, P1, PT, R33, R28, RZ ;  /* 0x0000001c21067210 */ /* 0x000fe20007f3e0ff */
[--C-:B------:R-:W-:Y:S01]  /*4c60*/  IMAD.X R35, R34, 0x1, R29.reuse, P2 ;  /* 0x0000000122237824 */ /* 0x100fe200010e061d */
[----:B------:R-:W-:Y:S01]  /*4c70*/  R2UR UR52, R64 ;  /* 0x00000000403472ca */ /* 0x000fe200000e0000 */
[----:B------:R-:W-:Y:S01]  /*4c80*/  IMAD.X R38, R38, 0x1, R29, P0 ;  /* 0x0000000126267824 */ /* 0x000fe200000e061d */
[----:B------:R-:W-:-:S02]  /*4c90*/  R2UR UR43, R6 ;  /* 0x00000000062b72ca */ /* 0x000fc400000e0000 */
[-C--:B------:R-:W-:Y:S02]  /*4ca0*/  IADD3 R4, P2, PT, R79, R28.reuse, RZ ;  /* 0x0000001c4f047210 */ /* 0x080fe40007f5e0ff */
[----:B------:R-:W-:Y:S02]  /*4cb0*/  SHF.R.S32.HI R6, RZ, 0x1f, R73 ;  /* 0x0000001fff067819 */ /* 0x000fe40000011449 */
[----:B------:R-:W-:Y:S02]  /*4cc0*/  CS2R R72, SRZ ;  /* 0x0000000000487805 */ /* 0x000fe4000001ff00 */
[----:B------:R-:W-:Y:S02]  /*4cd0*/  IADD3 R64, P0, PT, R31, R28, RZ ;  /* 0x0000001c1f407210 */ /* 0x000fe40007f1e0ff */
[----:B------:R-:W-:Y:S01]  /*4ce0*/  SHF.R.S32.HI R34, RZ, 0x1f, R75 ;  /* 0x0000001fff227819 */ /* 0x000fe2000001144b */
[----:B------:R-:W-:Y:S01]  /*4cf0*/  IMAD.X R6, R6, 0x1, R29, P3 ;  /* 0x0000000106067824 */ /* 0x000fe200018e061d */
[----:B------:R-:W-:-:S02]  /*4d00*/  R2UR UR53, R66 ;  /* 0x00000000423572ca */ /* 0x000fc400000e0000 */
[----:B------:R-:W-:Y:S02]  /*4d10*/  CS2R R74, SRZ ;  /* 0x00000000004a7805 */ /* 0x000fe4000001ff00 */
[----:B------:R-:W-:Y:S01]  /*4d20*/  IADD3 R66, P6, PT, R65, R28, RZ ;  /* 0x0000001c41427210 */ /* 0x000fe20007fde0ff */
[----:B------:R-:W-:Y:S01]  /*4d30*/  IMAD.X R34, R34, 0x1, R29, P4 ;  /* 0x0000000122227824 */ /* 0x000fe200020e061d */
[----:B------:R-:W-:Y:S02]  /*4d40*/  R2UR UR42, R4 ;  /* 0x00000000042a72ca */ /* 0x000fe400000e0000 */
[----:B------:R-:W-:Y:S02]  /*4d50*/  R2UR UR44, R64 ;  /* 0x00000000402c72ca */ /* 0x000fe400000e0000 */
[----:B------:R-:W-:Y:S02]  /*4d60*/  SHF.R.S32.HI R4, RZ, 0x1f, R77 ;  /* 0x0000001fff047819 */ /* 0x000fe4000001144d */
[----:B------:R-:W-:-:S02]  /*4d70*/  CS2R R76, SRZ ;  /* 0x00000000004c7805 */ /* 0x000fc4000001ff00 */
[----:B------:R-:W-:Y:S02]  /*4d80*/  SHF.R.S32.HI R234, RZ, 0x1f, R235 ;  /* 0x0000001fffea7819 */ /* 0x000fe400000114eb */
[----:B------:R-:W-:Y:S02]  /*4d90*/  SHF.R.S32.HI R64, RZ, 0x1f, R31 ;  /* 0x0000001fff407819 */ /* 0x000fe4000001141f */
[-C--:B------:R-:W-:Y:S02]  /*4da0*/  IADD3 R235, P3, PT, R235, R28.reuse, RZ ;  /* 0x0000001cebeb7210 */ /* 0x080fe40007f7e0ff */
[----:B------:R-:W-:Y:S02]  /*4db0*/  IADD3 R28, P4, PT, R36, R28, RZ ;  /* 0x0000001c241c7210 */ /* 0x000fe40007f9e0ff */
[----:B------:R-:W-:Y:S01]  /*4dc0*/  R2UR UR45, R66 ;  /* 0x00000000422d72ca */ /* 0x000fe200000e0000 */
[----:B------:R-:W-:Y:S01]  /*4dd0*/  IMAD.X R234, R234, 0x1, R29, P3 ;  /* 0x00000001eaea7824 */ /* 0x000fe200018e061d */
[----:B------:R-:W-:Y:S01]  /*4de0*/  SHF.R.S32.HI R68, RZ, 0x1f, R79 ;  /* 0x0000001fff447819 */ /* 0x000fe2000001144f */
[----:B------:R1:W-:Y:S01]  /*4df0*/  STL [R1+0x8], R28 ;  /* 0x0000081c01007387 */ /* 0x0003e20000100800 */
[----:B------:R-:W-:Y:S01]  /*4e00*/  SHF.R.S32.HI R66, RZ, 0x1f, R33 ;  /* 0x0000001fff427819 */ /* 0x000fe20000011421 */
[--C-:B------:R-:W-:Y:S01]  /*4e10*/  IMAD.X R33, R4, 0x1, R29.reuse, P5 ;  /* 0x0000000104217824 */ /* 0x100fe200028e061d */
[----:B------:R-:W-:Y:S01]  /*4e20*/  R2UR UR14, R6 ;  /* 0x00000000060e72ca */ /* 0x000fe200000e0000 */
[----:B------:R-:W-:Y:S01]  /*4e30*/  IMAD.X R4, R64, 0x1, R29, P0 ;  /* 0x0000000140047824 */ /* 0x000fe200000e061d */
[----:B------:R-:W-:Y:S01]  /*4e40*/  SHF.R.S32.HI R32, RZ, 0x1f, R65 ;  /* 0x0000001fff207819 */ /* 0x000fe20000011441 */
[----:B0-----:R-:W-:Y:S01]  /*4e50*/  IMAD R6, R42, UR5, RZ ;  /* 0x000000052a067c24 */ /* 0x001fe2000f8e02ff */
[----:B------:R-:W-:Y:S01]  /*4e60*/  R2UR UR21, R43 ;  /* 0x000000002b1572ca */ /* 0x000fe200000e0000 */
[--C-:B------:R-:W-:Y:S01]  /*4e70*/  IMAD.X R31, R66, 0x1, R29.reuse, P1 ;  /* 0x00000001421f7824 */ /* 0x100fe200008e061d */
[----:B------:R-:W-:Y:S01]  /*4e80*/  R2UR UR10, R4 ;  /* 0x00000000040a72ca */ /* 0x000fe200000e0000 */
[--C-:B-1----:R-:W-:Y:S01]  /*4e90*/  IMAD.X R28, R68, 0x1, R29.reuse, P2 ;  /* 0x00000001441c7824 */ /* 0x102fe200010e061d */
[----:B--2---:R-:W-:Y:S01]  /*4ea0*/  IADD3 R4, P0, PT, R6, UR8, RZ ;  /* 0x0000000806047c10 */ /* 0x004fe2000ff1e0ff */
[----:B------:R-:W-:Y:S01]  /*4eb0*/  IMAD.X R32, R32, 0x1, R29, P6 ;  /* 0x0000000120207824 */ /* 0x000fe200030e061d */
[----:B------:R-:W-:Y:S01]  /*4ec0*/  LEA.HI.X.SX32 R29, R36, R29, 0x1, P4 ;  /* 0x0000001d241d7211 */ /* 0x000fe200020f0eff */
[----:B------:R-:W-:Y:S01]  /*4ed0*/  USHF.R.S32.HI UR5, URZ, 0x1f, UR4 ;  /* 0x0000001fff057899 */ /* 0x000fe20008011404 */
[----:B------:R-:W-:Y:S01]  /*4ee0*/  R2UR UR8, R28 ;  /* 0x000000001c0872ca */ /* 0x000fe200000e0000 */
[----:B------:R-:W-:Y:S01]  /*4ef0*/  IMAD.SHL.U32 R28, R30, 0x10, RZ ;  /* 0x000000101e1c7824 */ /* 0x000fe200078e00ff */
[----:B------:R-:W-:Y:S01]  /*4f00*/  LEA.HI.X.SX32 R6, R6, UR9, 0x1, P0 ;  /* 0x0000000906067c11 */ /* 0x000fe200080f0eff */
[----:B------:R0:W-:Y:S01]  /*4f10*/  STL [R1+0x4], R29 ;  /* 0x0000041d01007387 */ /* 0x0001e20000100800 */
[----:B------:R-:W1:Y:S01]  /*4f20*/  LDCU UR9, c[0x0][0x3ac] ;  /* 0x00007580ff0977ac */ /* 0x000e620008000800 */
[----:B------:R-:W-:-:S02]  /*4f30*/  R2UR UR20, R41 ;  /* 0x00000000291472ca */ /* 0x000fc400000e0000 */
[----:B------:R-:W-:Y:S01]  /*4f40*/  CS2R R78, SRZ ;  /* 0x00000000004e7805 */ /* 0x000fe2000001ff00 */
[----:B------:R0:W-:Y:S01]  /*4f50*/  STL [R1+0x14], R28 ;  /* 0x0000141c01007387 */ /* 0x0001e20000100800 */
[----:B------:R-:W-:Y:S01]  /*4f60*/  R2UR UR19, R40 ;  /* 0x00000000281372ca */ /* 0x000fe200000e0000 */
[----:B------:R-:W-:Y:S01]  /*4f70*/  ULEA.HI UR5, UR5, UR4, URZ, 0x6 ;  /* 0x0000000405057291 */ /* 0x000fe2000f8f30ff */
[----:B------:R-:W-:Y:S02]  /*4f80*/  R2UR UR18, R39 ;  /* 0x00000000271272ca */ /* 0x000fe400000e0000 */
[----:B------:R-:W-:Y:S02]  /*4f90*/  CS2R R68, SRZ ;  /* 0x0000000000447805 */ /* 0x000fe4000001ff00 */
[----:B------:R-:W-:Y:S02]  /*4fa0*/  R2UR UR17, R38 ;  /* 0x00000000261172ca */ /* 0x000fe400000e0000 */
[----:B------:R-:W-:-:S02]  /*4fb0*/  CS2R R64, SRZ ;  /* 0x0000000000407805 */ /* 0x000fc4000001ff00 */
[----:B------:R-:W-:Y:S02]  /*4fc0*/  R2UR UR16, R37 ;  /* 0x00000000251072ca */ /* 0x000fe400000e0000 */
[----:B------:R-:W-:Y:S02]  /*4fd0*/  CS2R R66, SRZ ;  /* 0x0000000000427805 */ /* 0x000fe4000001ff00 */
[----:B------:R-:W-:Y:S01]  /*4fe0*/  R2UR UR15, R35 ;  /* 0x00000000230f72ca */ /* 0x000fe200000e0000 */
[----:B------:R-:W-:Y:S01]  /*4ff0*/  USHF.R.S32.HI UR5, URZ, 0x6, UR5 ;  /* 0x00000006ff057899 */ /* 0x000fe20008011405 */
[----:B------:R-:W-:Y:S02]  /*5000*/  R2UR UR13, R34 ;  /* 0x00000000220d72ca */ /* 0x000fe400000e0000 */
[----:B------:R-:W-:Y:S02]  /*5010*/  R2UR UR12, R33 ;  /* 0x00000000210c72ca */ /* 0x000fe400000e0000 */
[----:B------:R-:W-:Y:S01]  /*5020*/  R2UR UR11, R32 ;  /* 0x00000000200b72ca */ /* 0x000fe200000e0000 */
[----:B-1----:R-:W-:Y:S01]  /*5030*/  USHF.L.U32 UR4, UR9, 0x6, URZ ;  /* 0x0000000609047899 */ /* 0x002fe200080006ff */
[----:B------:R-:W-:-:S02]  /*5040*/  R2UR UR76, R31 ;  /* 0x000000001f4c72ca */ /* 0x000fc400000e0000 */
[----:B------:R-:W-:Y:S02]  /*5050*/  R2UR UR41, R63 ;  /* 0x000000003f2972ca */ /* 0x000fe400000e0000 */
[----:B------:R-:W-:Y:S02]  /*5060*/  R2UR UR40, R62 ;  /* 0x000000003e2872ca */ /* 0x000fe400000e0000 */
[----:B------:R-:W-:Y:S02]  /*5070*/  CS2R R62, SRZ ;  /* 0x00000000003e7805 */ /* 0x000fe4000001ff00 */
[----:B------:R-:W-:Y:S02]  /*5080*/  R2UR UR39, R61 ;  /* 0x000000003d2772ca */ /* 0x000fe400000e0000 */
[----:B------:R-:W-:Y:S02]  /*5090*/  R2UR UR38, R60 ;  /* 0x000000003c2672ca */ /* 0x000fe400000e0000 */
[----:B------:R-:W-:-:S02]  /*50a0*/  CS2R R60, SRZ ;  /* 0x00000000003c7805 */ /* 0x000fc4000001ff00 */
        /* <DEDUP_REMOVED lines=23> */
[----:B0-----:R-:W-:-:S13]  /*5220*/  CS2R R44, SRZ ;  /* 0x00000000002c7805 */ /* 0x001fda000001ff00 */
.L_x_2:
[----:B------:R-:W0:Y:S01]  /*5230*/  LDC R138, c[0x0][0x3a8] ;  /* 0x0000ea00ff8a7b82 */ /* 0x000e220000000800 */
[C---:B------:R-:W-:Y:S01]  /*5240*/  ISETP.GT.AND P0, PT, R5.reuse, RZ, PT ;  /* 0x000000ff0500720c */ /* 0x040fe20003f04270 */
[----:B------:R-:W1:Y:S01]  /*5250*/  LDCU UR9, c[0x0][0x3a8] ;  /* 0x00007500ff0977ac */ /* 0x000e620008000800 */
[----:B------:R-:W-:Y:S01]  /*5260*/  PRMT R141, RZ, 0x7610, R141 ;  /* 0x00007610ff8d7816 */ /* 0x000fe2000000008d */
[----:B-----5:R2:W-:Y:S01]  /*5270*/  STL [R1+0x18], R0 ;  /* 0x0000180001007387 */ /* 0x0205e20000100800 */
[C---:B------:R-:W-:Y:S02]  /*5280*/  ISETP.GT.AND P3, PT, R5.reuse, 0x1, PT ;  /* 0x000000010500780c */ /* 0x040fe40003f64270 */
[C---:B------:R-:W-:Y:S02]  /*5290*/  ISETP.GT.AND P4, PT, R5.reuse, 0x2, PT ;  /* 0x000000020500780c */ /* 0x040fe40003f84270 */
[----:B------:R-:W-:-:S05]  /*52a0*/  ISETP.GT.AND P5, PT, R5, 0x3, PT ;  /* 0x000000030500780c */ /* 0x000fca0003fa4270 */
[----:B------:R-:W-:Y:S01]  /*52b0*/  @P0 IMAD.MOV.U32 R28, RZ, RZ, R4 ;  /* 0x000000ffff1c0224 */ /* 0x000fe200078e0004 */
[----:B------:R-:W-:Y:S01]  /*52c0*/  PRMT R145, RZ, 0x7610, R145 ;  /* 0x00007610ff917816 */ /* 0x000fe20000000091 */
[----:B------:R-:W-:Y:S01]  /*52d0*/  @P0 IMAD.MOV.U32 R29, RZ, RZ, R6 ;  /* 0x000000ffff1d0224 */ /* 0x000fe200078e0006 */
[----:B------:R-:W-:Y:S01]  /*52e0*/  PRMT R140, RZ, 0x7610, R140 ;  /* 0x00007610ff8c7816 */ /* 0x000fe2000000008c */
[----:B--2---:R-:W2:Y:S01]  /*52f0*/  LDL.LU R0, [R1+0x4] ;  /* 0x0000040001007983 */ /* 0x004ea20000300800 */
[----:B0-----:R-:W-:-:S03]  /*5300*/  IMAD.SHL.U32 R33, R138, 0x2, RZ ;  /* 0x000000028a217824 */ /* 0x001fc600078e00ff */
[----:B------:R0:W3:Y:S01]  /*5310*/  @P0 LDG.E.U8 R141, desc[UR6][R28.64] ;  /* 0x000000061c8d0981 */ /* 0x0000e2000c1e1100 */
[----:B------:R-:W-:Y:S01]  /*5320*/  IMAD R35, R138, 0x3, RZ ;  /* 0x000000038a237824 */ /* 0x000fe200078e02ff */
[----:B-1----:R-:W-:Y:S02]  /*5330*/  IADD3 R30, P2, PT, R4, UR9, RZ ;  /* 0x00000009041e7c10 */ /* 0x002fe4000ff5e0ff */
[-C--:B------:R-:W-:Y:S02]  /*5340*/  IADD3 R32, P1, PT, R33, R4.reuse, RZ ;  /* 0x0000000421207210 */ /* 0x080fe40007f3e0ff */
[----:B------:R-:W-:Y:S01]  /*5350*/  PRMT R144, RZ, 0x7610, R144 ;  /* 0x00007610ff907816 */ /* 0x000fe20000000090 */
[C---:B------:R-:W-:Y:S01]  /*5360*/  IMAD R39, R138.reuse, 0x5, RZ ;  /* 0x000000058a277824 */ /* 0x040fe200078e02ff */
[----:B------:R-:W-:Y:S01]  /*5370*/  IADD3 R34, P0, PT, R35, R4, RZ ;  /* 0x0000000423227210 */ /* 0x000fe20007f1e0ff */
[C---:B------:R-:W-:Y:S01]  /*5380*/  IMAD R37, R138.reuse, 0x6, RZ ;  /* 0x000000068a257824 */ /* 0x040fe200078e02ff */
[----:B------:R-:W-:-:S02]  /*5390*/  LEA.HI.X.SX32 R31, R138, R6, 0x1, P2 ;  /* 0x000000068a1f7211 */ /* 0x000fc400010f0eff */
[----:B------:R-:W-:Y:S02]  /*53a0*/  PRMT R137, RZ, 0x7610, R137 ;  /* 0x00007610ff897816 */ /* 0x000fe40000000089 */
[----:B------:R-:W-:Y:S01]  /*53b0*/  PRMT R135, RZ, 0x7610, R135 ;  /* 0x00007610ff877816 */ /* 0x000fe20000000087 */
[----:B------:R1:W4:Y:S01]  /*53c0*/  @P3 LDG.E.U8 R145, desc[UR6][R30.64] ;  /* 0x000000061e913981 */ /* 0x000322000c1e1100 */
[-C--:B------:R-:W-:Y:S02]  /*53d0*/  LEA.HI.X.SX32 R33, R33, R6.reuse, 0x1, P1 ;  /* 0x0000000621217211 */ /* 0x080fe400008f0eff */
[----:B------:R-:W-:Y:S01]  /*53e0*/  LEA.HI.X.SX32 R35, R35, R6, 0x1, P0 ;  /* 0x0000000623237211 */ /* 0x000fe200000f0eff */
[----:B0-----:R-:W-:Y:S01]  /*53f0*/  IMAD.SHL.U32 R29, R138, 0x4, RZ ;  /* 0x000000048a1d7824 */ /* 0x001fe200078e00ff */
[C---:B------:R-:W-:Y:S01]  /*5400*/  ISETP.GT.AND P3, PT, R5.reuse, 0x4, PT ;  /* 0x000000040500780c */ /* 0x040fe20003f64270 */
[----:B------:R0:W2:Y:S01]  /*5410*/  @P4 LDG.E.U8 R140, desc[UR6][R32.64] ;  /* 0x00000006208c4981 */ /* 0x0000a2000c1e1100 */
[----:B------:R-:W-:-:S03]  /*5420*/  ISETP.GT.AND P4, PT, R5, 0x5, PT ;  /* 0x000000050500780c */ /* 0x000fc60003f84270 */
[----:B------:R0:W2:Y:S01]  /*5430*/  @P5 LDG.E.U8 R144, desc[UR6][R34.64] ;  /* 0x0000000622905981 */ /* 0x0000a2000c1e1100 */
[----:B------:R-:W-:Y:S02]  /*5440*/  ISETP.GT.AND P5, PT, R5, 0x6, PT ;  /* 0x000000060500780c */ /* 0x000fe40003fa4270 */
[----:B------:R-:W-:Y:S02]  /*5450*/  IADD3 R28, P2, PT, R29, R4, RZ ;  /* 0x000000041d1c7210 */ /* 0x000fe40007f5e0ff */
[----:B------:R-:W-:Y:S02]  /*5460*/  PRMT R134, RZ, 0x7610, R134 ;  /* 0x00007610ff867816 */ /* 0x000fe40000000086 */
[----:B------:R-:W-:Y:S02]  /*5470*/  PRMT R136, RZ, 0x7610, R136 ;  /* 0x00007610ff887816 */ /* 0x000fe40000000088 */
[----:B------:R-:W-:Y:S02]  /*5480*/  PRMT R122, RZ, 0x7610, R122 ;  /* 0x00007610ff7a7816 */ /* 0x000fe4000000007a */
[----:B------:R-:W-:-:S02]  /*5490*/  PRMT R120, RZ, 0x7610, R120 ;  /* 0x00007610ff787816 */ /* 0x000fc40000000078 */
[----:B------:R-:W-:Y:S02]  /*54a0*/  PRMT R40, RZ, 0x7610, R40 ;  /* 0x00007610ff287816 */ /* 0x000fe40000000028 */
[----:B------:R-:W-:Y:S02]  /*54b0*/  PRMT R38, RZ, 0x7610, R38 ;  /* 0x00007610ff267816 */ /* 0x000fe40000000026 */
[----:B------:R-:W-:Y:S01]  /*54c0*/  PRMT R43, RZ, 0x7610, R43 ;  /* 0x00007610ff2b7816 */ /* 0x000fe2000000002b */
[C---:B------:R-:W-:Y:S01]  /*54d0*/  IMAD R41, R138.reuse, 0xf, RZ ;  /* 0x0000000f8a297824 */ /* 0x040fe200078e02ff */
[-C--:B-1----:R-:W-:Y:S02]  /*54e0*/  IADD3 R30, P1, PT, R39, R4.reuse, RZ ;  /* 0x00000004271e7210 */ /* 0x082fe40007f3e0ff */
[----:B------:R-:W-:Y:S01]  /*54f0*/  PRMT R36, RZ, 0x7610, R36 ;  /* 0x00007610ff247816 */ /* 0x000fe20000000024 */
[----:B------:R-:W-:Y:S01]  /*5500*/  IMAD R121, R138, 0x11, RZ ;  /* 0x000000118a797824 */ /* 0x000fe200078e02ff */
[----:B0-----:R-:W-:-:S02]  /*5510*/  IADD3 R32, P0, PT, R37, R4, RZ ;  /* 0x0000000425207210 */ /* 0x001fc40007f1e0ff */
[----:B------:R-:W-:Y:S02]  /*5520*/  PRMT R139, RZ, 0x7610, R139 ;  /* 0x00007610ff8b7816 */ /* 0x000fe4000000008b */
[----:B------:R-:W-:Y:S02]  /*5530*/  PRMT R147, RZ, 0x7610, R147 ;  /* 0x00007610ff937816 */ /* 0x000fe40000000093 */
[----:B------:R-:W-:Y:S02]  /*5540*/  PRMT R146, RZ, 0x7610, R146 ;  /* 0x00007610ff927816 */ /* 0x000fe40000000092 */
[----:B------:R-:W-:Y:S02]  /*5550*/  PRMT R148, RZ, 0x7610, R148 ;  /* 0x00007610ff947816 */ /* 0x000fe40000000094 */
[----:B------:R-:W-:Y:S01]  /*5560*/  PRMT R123, RZ, 0x7610, R123 ;  /* 0x00007610ff7b7816 */ /* 0x000fe2000000007b */
[----:B------:R-:W-:Y:S01]  /*5570*/  IMAD R149, R138, 0x18, RZ ;  /* 0x000000188a957824 */ /* 0x000fe200078e02ff */
[----:B------:R-:W-:-:S02]  /*5580*/  LEA.HI.X.SX32 R29, R29, R6, 0x1, P2 ;  /* 0x000000061d1d7211 */ /* 0x000fc400010f0eff */
[----:B------:R-:W-:Y:S02]  /*5590*/  PRMT R133, RZ, 0x7610, R133 ;  /* 0x00007610ff857816 */ /* 0x000fe40000000085 */
[----:B------:R-:W-:Y:S01]  /*55a0*/  PRMT R42, RZ, 0x7610, R42 ;  /* 0x00007610ff2a7816 */ /* 0x000fe2000000002a */
[----:B------:R0:W2:Y:S01]  /*55b0*/  @P3 LDG.E.U8 R137, desc[UR6][R28.64] ;  /* 0x000000061c893981 */ /* 0x0000a2000c1e1100 */
[-C--:B------:R-:W-:Y:S02]  /*55c0*/  LEA.HI.X.SX32 R31, R39, R6.reuse, 0x1, P1 ;  /* 0x00000006271f7211 */ /* 0x080fe400008f0eff */
[----:B------:R-:W-:Y:S01]  /*55d0*/  LEA.HI.X.SX32 R33, R37, R6, 0x1, P0 ;  /* 0x0000000625217211 */ /* 0x000fe200000f0eff */
[C---:B------:R-:W-:Y:S01]  /*55e0*/  IMAD R35, R138.reuse, 0x7, RZ ;  /* 0x000000078a237824 */ /* 0x040fe200078e02ff */
[C---:B------:R-:W-:Y:S01]  /*55f0*/  ISETP.GT.AND P3, PT, R5.reuse, 0x7, PT ;  /* 0x000000070500780c */ /* 0x040fe20003f64270 */
[----:B------:R1:W2:Y:S01]  /*5600*/  @P4 LDG.E.U8 R135, desc[UR6][R30.64] ;  /* 0x000000061e874981 */ /* 0x0002a2000c1e1100 */
[C---:B------:R-:W-:Y:S01]  /*5610*/  IMAD.SHL.U32 R39, R138.reuse, 0x8, RZ ;  /* 0x000000088a277824 */ /* 0x040fe200078e00ff */
[C---:B------:R-:W-:Y:S01]  /*5620*/  ISETP.GT.AND P4, PT, R5.reuse, 0x8, PT ;  /* 0x000000080500780c */ /* 0x040fe20003f84270 */
[----:B------:R-:W-:Y:S01]  /*5630*/  IMAD R37, R138, 0x9, RZ ;  /* 0x000000098a257824 */ /* 0x000fe200078e02ff */
[----:B------:R1:W2:Y:S01]  /*5640*/  @P5 LDG.E.U8 R134, desc[UR6][R32.64] ;  /* 0x0000000620865981 */ /* 0x0002a2000c1e1100 */
[----:B------:R-:W-:-:S02]  /*5650*/  ISETP.GT.AND P5, PT, R5, 0x9, PT ;  /* 0x000000090500780c */ /* 0x000fc40003fa4270 */
[-C--:B------:R-:W-:Y:S01]  /*5660*/  IADD3 R34, P2, PT, R35, R4.reuse, RZ ;  /* 0x0000000423227210 */ /* 0x080fe20007f5e0ff */
[C---:B------:R-:W-:Y:S01]  /*5670*/  IMAD R157, R138.reuse, 0x1e, RZ ;  /* 0x0000001e8a9d7824 */ /* 0x040fe200078e02ff */
[-C--:B0-----:R-:W-:Y:S02]  /*5680*/  IADD3 R28, P1, PT, R39, R4.reuse, RZ ;  /* 0x00000004271c7210 */ /* 0x081fe40007f3e0ff */
[----:B------:R-:W-:Y:S01]  /*5690*/  PRMT R155, RZ, 0x7610, R155 ;  /* 0x00007610ff9b7816 */ /* 0x000fe2000000009b */
[C---:B------:R-:W-:Y:S01]  /*56a0*/  IMAD R161, R138.reuse, 0x21, RZ ;  /* 0x000000218aa17824 */ /* 0x040fe200078e02ff */
[----:B-1----:R-:W-:Y:S02]  /*56b0*/  IADD3 R30, P0, PT, R37, R4, RZ ;  /* 0x00000004251e7210 */ /* 0x002fe40007f1e0ff */
        /* <DEDUP_REMOVED lines=12> */
[C---:B------:R-:W-:Y:S01]  /*5780*/  IMAD R39, R138.reuse, 0xb, RZ ;  /* 0x0000000b8a277824 */ /* 0x040fe200078e02ff */
[C---:B------:R-:W-:Y:S01]  /*5790*/  ISETP.GT.AND P4, PT, R5.reuse, 0xb, PT ;  /* 0x0000000b0500780c */ /* 0x040fe20003f84270 */
[----:B------:R-:W-:Y:S01]  /*57a0*/  IMAD R37, R138, 0xc, RZ ;  /* 0x0000000c8a257824 */ /* 0x000fe200078e02ff */
[----:B------:R1:W2:Y:S01]  /*57b0*/  @P5 LDG.E.U8 R120, desc[UR6][R30.64] ;  /* 0x000000061e785981 */ /* 0x0002a2000c1e1100 */
[----:B------:R-:W-:-:S02]  /*57c0*/  ISETP.GT.AND P5, PT, R5, 0xc, PT ;  /* 0x0000000c0500780c */ /* 0x000fc40003fa4270 */
[-C--:B------:R-:W-:Y:S01]  /*57d0*/  IADD3 R32, P2, PT, R33, R4.reuse, RZ ;  /* 0x0000000421207210 */ /* 0x080fe20007f5e0ff */
[C---:B------:R-:W-:Y:S01]  /*57e0*/  IMAD R167, R138.reuse, 0x26, RZ ;  /* 0x000000268aa77824 */ /* 0x040fe200078e02ff */
[-C--:B0-----:R-:W-:Y:S01]  /*57f0*/  IADD3 R34, P1, PT, R39, R4.reuse, RZ ;  /* 0x0000000427227210 */ /* 0x081fe20007f3e0ff */
[----:B------:R-:W-:Y:S01]  /*5800*/  IMAD R165, R138, 0x27, RZ ;  /* 0x000000278aa57824 */ /* 0x000fe200078e02ff */
[----:B-1----:R-:W-:Y:S02]  /*5810*/  IADD3 R28, P0, PT, R37, R4, RZ ;  /* 0x00000004251c7210 */ /* 0x002fe40007f1e0ff */
[----:B------:R-:W-:Y:S02]  /*5820*/  PRMT R160, RZ, 0x7610, R160 ;  /* 0x00007610ffa07816 */ /* 0x000fe400000000a0 */
[----:B------:R-:W-:Y:S02]  /*5830*/  PRMT R162, RZ, 0x7610, R162 ;  /* 0x00007610ffa27816 */ /* 0x000fe400000000a2 */
[----:B------:R-:W-:-:S02]  /*5840*/  PRMT R168, RZ, 0x7610, R168 ;  /* 0x00007610ffa87816 */ /* 0x000fc400000000a8 */
[----:B------:R-:W-:Y:S02]  /*5850*/  PRMT R166, RZ, 0x7610, R166 ;  /* 0x00007610ffa67816 */ /* 0x000fe400000000a6 */
[----:B------:R-:W-:Y:S01]  /*5860*/  PRMT R164, RZ, 0x7610, R164 ;  /* 0x00007610ffa47816 */ /* 0x000fe200000000a4 */
[C---:B------:R-:W-:Y:S01]  /*5870*/  IMAD R171, R138.reuse, 0x2d, RZ ;  /* 0x0000002d8aab7824 */ /* 0x040fe200078e02ff */
[-C--:B------:R-:W-:Y:S02]  /*5880*/  LEA.HI.X.SX32 R33, R33, R6.reuse, 0x1, P2 ;  /* 0x0000000621217211 */ /* 0x080fe400010f0eff */
[----:B------:R-:W-:Y:S01]  /*5890*/  PRMT R169, RZ, 0x7610, R169 ;  /* 0x00007610ffa97816 */ /* 0x000fe200000000a9 */
[C---:B------:R-:W-:Y:S01]  /*58a0*/  IMAD R175, R138.reuse, 0x30, RZ ;  /* 0x000000308aaf7824 */ /* 0x040fe200078e02ff */
[-C--:B------:R-:W-:Y:S01]  /*58b0*/  LEA.HI.X.SX32 R35, R39, R6.reuse, 0x1, P1 ;  /* 0x0000000627237211 */ /* 0x080fe200008f0eff */
[----:B------:R0:W2:Y:S01]  /*58c0*/  @P3 LDG.E.U8 R40, desc[UR6][R32.64] ;  /* 0x0000000620283981 */ /* 0x0000a2000c1e1100 */
[----:B------:R-:W-:Y:S01]  /*58d0*/  LEA.HI.X.SX32 R29, R37, R6, 0x1, P0 ;  /* 0x00000006251d7211 */ /* 0x000fe200000f0eff */
[C---:B------:R-:W-:Y:S01]  /*58e0*/  IMAD R37, R138.reuse, 0xe, RZ ;  /* 0x0000000e8a257824 */ /* 0x040fe200078e02ff */
[C---:B------:R-:W-:Y:S01]  /*58f0*/  ISETP.GT.AND P3, PT, R5.reuse, 0xd, PT ;  /* 0x0000000d0500780c */ /* 0x040fe20003f64270 */
[----:B------:R1:W2:Y:S01]  /*5900*/  @P4 LDG.E.U8 R38, desc[UR6][R34.64] ;  /* 0x0000000622264981 */ /* 0x0002a2000c1e1100 */
[----:B------:R-:W-:Y:S01]  /*5910*/  IMAD R31, R138, 0xd, RZ ;  /* 0x0000000d8a1f7824 */ /* 0x000fe200078e02ff */
[----:B------:R-:W-:-:S02]  /*5920*/  ISETP.GT.AND P4, PT, R5, 0xe, PT ;  /* 0x0000000e0500780c */ /* 0x000fc40003f84270 */
[----:B------:R1:W2:Y:S01]  /*5930*/  @P5 LDG.E.U8 R43, desc[UR6][R28.64] ;  /* 0x000000061c2b5981 */ /* 0x0002a2000c1e1100 */
[----:B------:R-:W-:Y:S02]  /*5940*/  ISETP.GT.AND P5, PT, R5, 0xf, PT ;  /* 0x0000000f0500780c */ /* 0x000fe40003fa4270 */
[-C--:B0-----:R-:W-:Y:S02]  /*5950*/  IADD3 R32, P1, PT, R37, R4.reuse, RZ ;  /* 0x0000000425207210 */ /* 0x081fe40007f3e0ff */
[----:B------:R-:W-:Y:S02]  /*5960*/  PRMT R170, RZ, 0x7610, R170 ;  /* 0x00007610ffaa7816 */ /* 0x000fe400000000aa */
[----:B------:R-:W-:Y:S01]  /*5970*/  PRMT R173, RZ, 0x7610, R173 ;  /* 0x00007610ffad7816 */ /* 0x000fe200000000ad */
[----:B------:R-:W-:Y:S01]  /*5980*/  IMAD R177, R138, 0x33, RZ ;  /* 0x000000338ab17824 */ /* 0x000fe200078e02ff */
[----:B------:R-:W-:Y:S02]  /*5990*/  IADD3 R30, P2, PT, R31, R4, RZ ;  /* 0x000000041f1e7210 */ /* 0x000fe40007f5e0ff */
[----:B------:R-:W-:-:S02]  /*59a0*/  PRMT R172, RZ, 0x7610, R172 ;  /* 0x00007610ffac7816 */ /* 0x000fc400000000ac */
[----:B------:R-:W-:Y:S01]  /*59b0*/  PRMT R174, RZ, 0x7610, R174 ;  /* 0x00007610ffae7816 */ /* 0x000fe200000000ae */
[----:B------:R-:W-:Y:S01]  /*59c0*/  IMAD R181, R138, 0x36, RZ ;  /* 0x000000368ab57824 */ /* 0x000fe200078e02ff */
[----:B-1----:R-:W-:Y:S02]  /*59d0*/  IADD3 R34, P0, PT, R41, R4, RZ ;  /* 0x0000000429227210 */ /* 0x002fe40007f1e0ff */
[----:B------:R-:W-:Y:S02]  /*59e0*/  PRMT R179, RZ, 0x7610, R179 ;  /* 0x00007610ffb37816 */ /* 0x000fe400000000b3 */
[----:B------:R-:W-:Y:S02]  /*59f0*/  PRMT R176, RZ, 0x7610, R176 ;  /* 0x00007610ffb07816 */ /* 0x000fe400000000b0 */
[----:B------:R-:W-:Y:S02]  /*5a00*/  PRMT R178, RZ, 0x7610, R178 ;  /* 0x00007610ffb27816 */ /* 0x000fe400000000b2 */
[----:B------:R-:W-:-:S02]  /*5a10*/  PRMT R180, RZ, 0x7610, R180 ;  /* 0x00007610ffb47816 */ /* 0x000fc400000000b4 */
[----:B------:R-:W-:Y:S01]  /*5a20*/  PRMT R182, RZ, 0x7610, R182 ;  /* 0x00007610ffb67816 */ /* 0x000fe200000000b6 */
[C---:B------:R-:W-:Y:S01]  /*5a30*/  IMAD R187, R138.reuse, 0x3c, RZ ;  /* 0x0000003c8abb7824 */ /* 0x040fe200078e02ff */
[-C--:B------:R-:W-:Y:S02]  /*5a40*/  LEA.HI.X.SX32 R33, R37, R6.reuse, 0x1, P1 ;  /* 0x0000000625217211 */ /* 0x080fe400008f0eff */
[----:B------:R-:W-:Y:S02]  /*5a50*/  PRMT R183, RZ, 0x7610, R183 ;  /* 0x00007610ffb77816 */ /* 0x000fe400000000b7 */
[----:B------:R-:W-:Y:S01]  /*5a60*/  PRMT R185, RZ, 0x7610, R185 ;  /* 0x00007610ffb97816 */ /* 0x000fe200000000b9 */
[----:B------:R-:W2:Y:S01]  /*5a70*/  @P4 LDG.E.U8 R36, desc[UR6][R32.64] ;  /* 0x0000000620244981 */ /* 0x000ea2000c1e1100 */
[----:B------:R-:W-:Y:S02]  /*5a80*/  PRMT R39, RZ, 0x7610, R39 ;  /* 0x00007610ff277816 */ /* 0x000fe40000000027 */
[----:B------:R-:W-:Y:S01]  /*5a90*/  PRMT R37, RZ, 0x7610, R37 ;  /* 0x00007610ff257816 */ /* 0x000fe20000000025 */
[C---:B------:R-:W-:Y:S01]  /*5aa0*/  IMAD R191, R138.reuse, 0x3e, RZ ;  /* 0x0000003e8abf7824 */ /* 0x040fe200078e02ff */
[-C--:B------:R-:W-:Y:S01]  /*5ab0*/  LEA.HI.X.SX32 R31, R31, R6.reuse, 0x1, P2 ;  /* 0x000000061f1f7211 */ /* 0x080fe200010f0eff */
[C---:B------:R-:W-:Y:S01]  /*5ac0*/  IMAD R189, R138.reuse, 0x3f, RZ ;  /* 0x0000003f8abd7824 */ /* 0x040fe200078e02ff */
[----:B------:R-:W-:Y:S01]  /*5ad0*/  LEA.HI.X.SX32 R35, R41, R6, 0x1, P0 ;  /* 0x0000000629237211 */ /* 0x000fe200000f0eff */
[C---:B------:R-:W-:Y:S01]  /*5ae0*/  IMAD.SHL.U32 R29, R138.reuse, 0x10, RZ ;  /* 0x000000108a1d7824 */ /* 0x040fe200078e00ff */
[C---:B------:R-:W-:Y:S01]  /*5af0*/  ISETP.GT.AND P4, PT, R5.reuse, 0x11, PT ;  /* 0x000000110500780c */ /* 0x040fe20003f84270 */
[----:B------:R0:W2:Y:S01]  /*5b00*/  @P3 LDG.E.U8 R39, desc[UR6][R30.64] ;  /* 0x000000061e273981 */ /* 0x0000a2000c1e1100 */
[----:B------:R-:W-:Y:S01]  /*5b10*/  IMAD R41, R138, 0x12, RZ ;  /* 0x000000128a297824 */ /* 0x000fe200078e02ff */
[----:B------:R-:W-:-:S02]  /*5b20*/  ISETP.GT.AND P3, PT, R5, 0x10, PT ;  /* 0x000000100500780c */ /* 0x000fc40003f64270 */
[----:B------:R1:W2:Y:S01]  /*5b30*/  @P5 LDG.E.U8 R37, desc[UR6][R34.64] ;  /* 0x0000000622255981 */ /* 0x0002a2000c1e1100 */
[----:B------:R-:W-:Y:S02]  /*5b40*/  ISETP.GT.AND P5, PT, R5, 0x12, PT ;  /* 0x000000120500780c */ /* 0x000fe40003fa4270 */
[-C--:B------:R-:W-:Y:S01]  /*5b50*/  IADD3 R28, P2, PT, R29, R4.reuse, RZ ;  /* 0x000000041d1c7210 */ /* 0x080fe20007f5e0ff */
[----:B------:R-:W2:Y:S01]  /*5b60*/  LDL R206, [R1+0x8] ;  /* 0x0000080001ce7983 */ /* 0x000ea20000100800 */
[-C--:B------:R-:W-:Y:S02]  /*5b70*/  IADD3 R150, P1, PT, R121, R4.reuse, RZ ;  /* 0x0000000479967210 */ /* 0x080fe40007f3e0ff */
[----:B------:R-:W-:Y:S02]  /*5b80*/  IADD3 R152, P0, PT, R41, R4, RZ ;  /* 0x0000000429987210 */ /* 0x000fe40007f1e0ff */
[-C--:B------:R-:W-:Y:S02]  /*5b90*/  LEA.HI.X.SX32 R29, R29, R6.reuse, 0x1, P2 ;  /* 0x000000061d1d7211 */ /* 0x080fe400010f0eff */
[----:B------:R-:W-:-:S02]  /*5ba0*/  LEA.HI.X.SX32 R151, R121, R6, 0x1, P1 ;  /* 0x0000000679977211 */ /* 0x000fc400008f0eff */
[----:B------:R-:W-:Y:S01]  /*5bb0*/  LEA.HI.X.SX32 R153, R41, R6, 0x1, P0 ;  /* 0x0000000629997211 */ /* 0x000fe200000f0eff */
[----:B------:R1:W2:Y:S01]  /*5bc0*/  @P3 LDG.E.U8 R139, desc[UR6][R28.64] ;  /* 0x000000061c8b3981 */ /* 0x0002a2000c1e1100 */
[C---:B0-----:R-:W-:Y:S01]  /*5bd0*/  IMAD R31, R138.reuse, 0x13, RZ ;  /* 0x000000138a1f7824 */ /* 0x041fe200078e02ff */
[C---:B------:R-:W-:Y:S01]  /*5be0*/  ISETP.GT.AND P3, PT, R5.reuse, 0x13, PT ;  /* 0x000000130500780c */ /* 0x040fe20003f64270 */
[C---:B------:R-:W-:Y:S01]  /*5bf0*/  IMAD R33, R138.reuse, 0x14, RZ ;  /* 0x000000148a217824 */ /* 0x040fe200078e02ff */
[----:B------:R0:W2:Y:S01]  /*5c00*/  @P4 LDG.E.U8 R147, desc[UR6][R150.64] ;  /* 0x0000000696934981 */ /* 0x0000a2000c1e1100 */
[----:B-1----:R-:W-:Y:S01]  /*5c10*/  IMAD R35, R138, 0x15, RZ ;  /* 0x000000158a237824 */ /* 0x002fe200078e02ff */
[C---:B------:R-:W-:Y:S02]  /*5c20*/  ISETP.GT.AND P4, PT, R5.reuse, 0x14, PT ;  /* 0x000000140500780c */ /* 0x040fe40003f84270 */
[----:B------:R-:W2:Y:S01]  /*5c30*/  @P5 LDG.E.U8 R146, desc[UR6][R152.64] ;  /* 0x0000000698925981 */ /* 0x000ea2000c1e1100 */
[----:B------:R-:W-:-:S02]  /*5c40*/  ISETP.GT.AND P5, PT, R5, 0x15, PT ;  /* 0x000000150500780c */ /* 0x000fc40003fa4270 */
[-C--:B------:R-:W-:Y:S02]  /*5c50*/  IADD3 R30, P2, PT, R31, R4.reuse, RZ ;  /* 0x000000041f1e7210 */ /* 0x080fe40007f5e0ff */
[-C--:B------:R-:W-:Y:S02]  /*5c60*/  IADD3 R32, P1, PT, R33, R4.reuse, RZ ;  /* 0x0000000421207210 */ /* 0x080fe40007f3e0ff */
[----:B------:R-:W-:Y:S02]  /*5c70*/  IADD3 R34, P0, PT, R35, R4, RZ ;  /* 0x0000000423227210 */ /* 0x000fe40007f1e0ff */
[----:B------:R-:W-:Y:S02]  /*5c80*/  PRMT R41, RZ, 0x7610, R41 ;  /* 0x00007610ff297816 */ /* 0x000fe40000000029 */
[-C--:B------:R-:W-:Y:S02]  /*5c90*/  LEA.HI.X.SX32 R31, R31, R6.reuse, 0x1, P2 ;  /* 0x000000061f1f7211 */ /* 0x080fe400010f0eff */
[----:B------:R-:W-:-:S02]  /*5ca0*/  LEA.HI.X.SX32 R33, R33, R6, 0x1, P1 ;  /* 0x0000000621217211 */ /* 0x000fc400008f0eff */
[----:B------:R-:W-:Y:S01]  /*5cb0*/  LEA.HI.X.SX32 R35, R35, R6, 0x1, P0 ;  /* 0x0000000623237211 */ /* 0x000fe200000f0eff */
[----:B------:R1:W2:Y:S01]  /*5cc0*/  @P3 LDG.E.U8 R148, desc[UR6][R30.64] ;  /* 0x000000061e943981 */ /* 0x0002a2000c1e1100 */
[C---:B------:R-:W-:Y:S01]  /*5cd0*/  IMAD R29, R138.reuse, 0x16, RZ ;  /* 0x000000168a1d7824 */ /* 0x040fe200078e02ff */
[C---:B------:R-:W-:Y:S01]  /*5ce0*/  ISETP.GT.AND P3, PT, R5.reuse, 0x16, PT ;  /* 0x000000160500780c */ /* 0x040fe20003f64270 */
[----:B0-----:R-:W-:Y:S01]  /*5cf0*/  IMAD R151, R138, 0x17, RZ ;  /* 0x000000178a977824 */ /* 0x001fe200078e02ff */
[----:B------:R0:W2:Y:S01]  /*5d00*/  @P4 LDG.E.U8 R41, desc[UR6][R32.64] ;  /* 0x0000000620294981 */ /* 0x0000a2000c1e1100 */
[----:B------:R-:W-:-:S03]  /*5d10*/  ISETP.GT.AND P4, PT, R5, 0x17, PT ;  /* 0x000000170500780c */ /* 0x000fc60003f84270 */
[----:B------:R0:W2:Y:S01]  /*5d20*/  @P5 LDG.E.U8 R123, desc[UR6][R34.64] ;  /* 0x00000006227b5981 */ /* 0x0000a2000c1e1100 */
[----:B------:R-:W-:Y:S02]  /*5d30*/  ISETP.GT.AND P5, PT, R5, 0x18, PT ;  /* 0x000000180500780c */ /* 0x000fe40003fa4270 */
[-C--:B------:R-:W-:Y:S02]  /*5d40*/  IADD3 R28, P2, PT, R29, R4.reuse, RZ ;  /* 0x000000041d1c7210 */ /* 0x080fe40007f5e0ff */
[-C--:B-1----:R-:W-:Y:S02]  /*5d50*/  IADD3 R30, P1, PT, R151, R4.reuse, RZ ;  /* 0x00000004971e7210 */ /* 0x082fe40007f3e0ff */
[----:B0-----:R-:W-:Y:S02]  /*5d60*/  IADD3 R32, P0, PT, R149, R4, RZ ;  /* 0x0000000495207210 */ /* 0x001fe40007f1e0ff */
[----:B------:R-:W-:Y:S02]  /*5d70*/  PRMT R121, RZ, 0x7610, R121 ;  /* 0x00007610ff797816 */ /* 0x000fe40000000079 */
[----:B------:R-:W-:-:S02]  /*5d80*/  LEA.HI.X.SX32 R29, R29, R6, 0x1, P2 ;  /* 0x000000061d1d7211 */ /* 0x000fc400010f0eff */
[-C--:B------:R-:W-:Y:S02]  /*5d90*/  LEA.HI.X.SX32 R31, R151, R6.reuse, 0x1, P1 ;  /* 0x00000006971f7211 */ /* 0x080fe400008f0eff */
[----:B------:R-:W-:Y:S01]  /*5da0*/  LEA.HI.X.SX32 R33, R149, R6, 0x1, P0 ;  /* 0x0000000695217211 */ /* 0x000fe200000f0eff */
[C---:B------:R-:W-:Y:S01]  /*5db0*/  IMAD R149, R138.reuse, 0x1a, RZ ;  /* 0x0000001a8a957824 */ /* 0x040fe200078e02ff */
[----:B------:R0:W2:Y:S01]  /*5dc0*/  @P3 LDG.E.U8 R133, desc[UR6][R28.64] ;  /* 0x000000061c853981 */ /* 0x0000a2000c1e1100 */
[C---:B------:R-:W-:Y:S01]  /*5dd0*/  IMAD R35, R138.reuse, 0x19, RZ ;  /* 0x000000198a237824 */ /* 0x040fe200078e02ff */
[C---:B------:R-:W-:Y:S01]  /*5de0*/  ISETP.GT.AND P3, PT, R5.reuse, 0x19, PT ;  /* 0x000000190500780c */ /* 0x040fe20003f64270 */
[----:B------:R-:W-:Y:S01]  /*5df0*/  IMAD R151, R138, 0x1b, RZ ;  /* 0x0000001b8a977824 */ /* 0x000fe200078e02ff */
[----:B------:R1:W2:Y:S01]  /*5e00*/  @P4 LDG.E.U8 R121, desc[UR6][R30.64] ;  /* 0x000000061e794981 */ /* 0x0002a2000c1e1100 */
[----:B------:R-:W-:-:S03]  /*5e10*/  ISETP.GT.AND P4, PT, R5, 0x1a, PT ;  /* 0x0000001a0500780c */ /* 0x000fc60003f84270 */
[----:B------:R1:W2:Y:S01]  /*5e20*/  @P5 LDG.E.U8 R42, desc[UR6][R32.64] ;  /* 0x00000006202a5981 */ /* 0x0002a2000c1e1100 */
[----:B------:R-:W-:Y:S02]  /*5e30*/  ISETP.GT.AND P5, PT, R5, 0x1b, PT ;  /* 0x0000001b0500780c */ /* 0x000fe40003fa4270 */
[-C--:B0-----:R-:W-:Y:S02]  /*5e40*/  IADD3 R28, P1, PT, R149, R4.reuse, RZ ;  /* 0x00000004951c7210 */ /* 0x081fe40007f3e0ff */
[-C--:B------:R-:W-:Y:S02]  /*5e50*/  IADD3 R34, P2, PT, R35, R4.reuse, RZ ;  /* 0x0000000423227210 */ /* 0x080fe40007f5e0ff */
[----:B-1----:R-:W-:Y:S02]  /*5e60*/  IADD3 R30, P0, PT, R151, R4, RZ ;  /* 0x00000004971e7210 */ /* 0x002fe40007f1e0ff */
[----:B------:R-:W-:Y:S02]  /*5e70*/  LEA.HI.X.SX32 R29, R149, R6, 0x1, P1 ;  /* 0x00000006951d7211 */ /* 0x000fe400008f0eff */
[----:B------:R-:W-:-:S02]  /*5e80*/  PRMT R152, RZ, 0x7610, R152 ;  /* 0x00007610ff987816 */ /* 0x000fc40000000098 */
[----:B------:R-:W-:Y:S02]  /*5e90*/  PRMT R150, RZ, 0x7610, R150 ;  /* 0x00007610ff967816 */ /* 0x000fe40000000096 */
[----:B------:R-:W-:Y:S02]  /*5ea0*/  PRMT R149, RZ, 0x7610, R149 ;  /* 0x00007610ff957816 */ /* 0x000fe40000000095 */
[-C--:B------:R-:W-:Y:S02]  /*5eb0*/  LEA.HI.X.SX32 R35, R35, R6.reuse, 0x1, P2 ;  /* 0x0000000623237211 */ /* 0x080fe400010f0eff */
[----:B------:R-:W-:Y:S01]  /*5ec0*/  LEA.HI.X.SX32 R31, R151, R6, 0x1, P0 ;  /* 0x00000006971f7211 */ /* 0x000fe200000f0eff */
[C---:B------:R-:W-:Y:S01]  /*5ed0*/  IMAD R151, R138.reuse, 0x1d, RZ ;  /* 0x0000001d8a977824 */ /* 0x040fe200078e02ff */
[----:B------:R-:W2:Y:S01]  /*5ee0*/  @P4 LDG.E.U8 R150, desc[UR6][R28.64] ;  /* 0x000000061c964981 */ /* 0x000ea2000c1e1100 */
[----:B------:R-:W-:Y:S01]  /*5ef0*/  IMAD R33, R138, 0x1c, RZ ;  /* 0x0000001c8a217824 */ /* 0x000fe200078e02ff */
[----:B------:R-:W-:-:S02]  /*5f00*/  ISETP.GT.AND P4, PT, R5, 0x1d, PT ;  /* 0x0000001d0500780c */ /* 0x000fc40003f84270 */
[----:B------:R0:W2:Y:S01]  /*5f10*/  @P3 LDG.E.U8 R152, desc[UR6][R34.64] ;  /* 0x0000000622983981 */ /* 0x0000a2000c1e1100 */
[----:B------:R-:W-:-:S03]  /*5f20*/  ISETP.GT.AND P3, PT, R5, 0x1c, PT ;  /* 0x0000001c0500780c */ /* 0x000fc60003f64270 */
[----:B------:R1:W2:Y:S01]  /*5f30*/  @P5 LDG.E.U8 R149, desc[UR6][R30.64] ;  /* 0x000000061e955981 */ /* 0x0002a2000c1e1100 */
[----:B------:R-:W-:Y:S02]  /*5f40*/  ISETP.GT.AND P5, PT, R5, 0x1e, PT ;  /* 0x0000001e0500780c */ /* 0x000fe40003fa4270 */
[-C--:B------:R-:W-:Y:S02]  /*5f50*/  IADD3 R32, P2, PT, R33, R4.reuse, RZ ;  /* 0x0000000421207210 */ /* 0x080fe40007f5e0ff */
[-C--:B0-----:R-:W-:Y:S02]  /*5f60*/  IADD3 R34, P1, PT, R151, R4.reuse, RZ ;  /* 0x0000000497227210 */ /* 0x081fe40007f3e0ff */
[----:B------:R-:W-:Y:S02]  /*5f70*/  IADD3 R28, P0, PT, R157, R4, RZ ;  /* 0x000000049d1c7210 */ /* 0x000fe40007f1e0ff */
[----:B------:R-:W-:Y:S02]  /*5f80*/  LEA.HI.X.SX32 R35, R151, R6, 0x1, P1 ;  /* 0x0000000697237211 */ /* 0x000fe400008f0eff */
[----:B------:R-:W-:-:S02]  /*5f90*/  PRMT R153, RZ, 0x7610, R153 ;  /* 0x00007610ff997816 */ /* 0x000fc40000000099 */
[----:B------:R-:W-:Y:S02]  /*5fa0*/  PRMT R151, RZ, 0x7610, R151 ;  /* 0x00007610ff977816 */ /* 0x000fe40000000097 */
[-C--:B------:R-:W-:Y:S02]  /*5fb0*/  LEA.HI.X.SX32 R33, R33, R6.reuse, 0x1, P2 ;  /* 0x0000000621217211 */ /* 0x080fe400010f0eff */
[----:B------:R-:W-:Y:S01]  /*5fc0*/  LEA.HI.X.SX32 R29, R157, R6, 0x1, P0 ;  /* 0x000000069d1d7211 */ /* 0x000fe200000f0eff */
[C---:B------:R-:W-:Y:S01]  /*5fd0*/  IMAD.SHL.U32 R157, R138.reuse, 0x20, RZ ;  /* 0x000000208a9d7824 */ /* 0x040fe200078e00ff */
[----:B------:R-:W2:Y:S01]  /*5fe0*/  @P4 LDG.E.U8 R153, desc[UR6][R34.64] ;  /* 0x0000000622994981 */ /* 0x000ea2000c1e1100 */
[----:B-1----:R-:W-:Y:S01]  /*5ff0*/  IMAD R31, R138, 0x1f, RZ ;  /* 0x0000001f8a1f7824 */ /* 0x002fe200078e02ff */
[C---:B------:R-:W-:Y:S02]  /*6000*/  ISETP.GT.AND P4, PT, R5.reuse, 0x20, PT ;  /* 0x000000200500780c */ /* 0x040fe40003f84270 */
        /* <DEDUP_REMOVED lines=9> */
[-C--:B------:R-:W-:Y:S01]  /*60a0*/  LEA.HI.X.SX32 R31, R31, R6.reuse, 0x1, P2 ;  /* 0x000000061f1f7211 */ /* 0x080fe200010f0eff */
[----:B------:R-:W2:Y:S01]  /*60b0*/  @P4 LDG.E.U8 R159, desc[UR6][R32.64] ;  /* 0x00000006209f4981 */ /* 0x000ea2000c1e1100 */
[----:B------:R-:W-:Y:S01]  /*60c0*/  LEA.HI.X.SX32 R35, R161, R6, 0x1, P0 ;  /* 0x00000006a1237211 */ /* 0x000fe200000f0eff */
[C---:B------:R-:W-:Y:S01]  /*60d0*/  IMAD R161, R138.reuse, 0x23, RZ ;  /* 0x000000238aa17824 */ /* 0x040fe200078e02ff */
[C---:B------:R-:W-:Y:S01]  /*60e0*/  ISETP.GT.AND P4, PT, R5.reuse, 0x23, PT ;  /* 0x000000230500780c */ /* 0x040fe20003f84270 */
[----:B------:R0:W2:Y:S01]  /*60f0*/  @P3 LDG.E.U8 R154, desc[UR6][R30.64] ;  /* 0x000000061e9a3981 */ /* 0x0000a2000c1e1100 */
[----:B-1----:R-:W-:Y:S01]  /*6100*/  IMAD R29, R138, 0x22, RZ ;  /* 0x000000228a1d7824 */ /* 0x002fe200078e02ff */
[C---:B------:R-:W-:Y:S02]  /*6110*/  ISETP.GT.AND P3, PT, R5.reuse, 0x22, PT ;  /* 0x000000220500780c */ /* 0x040fe40003f64270 */
[----:B------:R1:W2:Y:S01]  /*6120*/  @P5 LDG.E.U8 R157, desc[UR6][R34.64] ;  /* 0x00000006229d5981 */ /* 0x0002a2000c1e1100 */
[----:B------:R-:W-:-:S02]  /*6130*/  ISETP.GT.AND P5, PT, R5, 0x24, PT ;  /* 0x000000240500780c */ /* 0x000fc40003fa4270 */
[-C--:B------:R-:W-:Y:S02]  /*6140*/  IADD3 R28, P2, PT, R29, R4.reuse, RZ ;  /* 0x000000041d1c7210 */ /* 0x080fe40007f5e0ff */
[-C--:B0-----:R-:W-:Y:S02]  /*6150*/  IADD3 R30, P1, PT, R161, R4.reuse, RZ ;  /* 0x00000004a11e7210 */ /* 0x081fe40007f3e0ff */
[----:B------:R-:W-:Y:S02]  /*6160*/  IADD3 R32, P0, PT, R163, R4, RZ ;  /* 0x00000004a3207210 */ /* 0x000fe40007f1e0ff */
[-C--:B------:R-:W-:Y:S02]  /*6170*/  LEA.HI.X.SX32 R31, R161, R6.reuse, 0x1, P1 ;  /* 0x00000006a11f7211 */ /* 0x080fe400008f0eff */
[----:B------:R-:W-:Y:S02]  /*6180*/  PRMT R161, RZ, 0x7610, R161 ;  /* 0x00007610ffa17816 */ /* 0x000fe400000000a1 */
[-C--:B------:R-:W-:Y:S01]  /*6190*/  LEA.HI.X.SX32 R29, R29, R6.reuse, 0x1, P2 ;  /* 0x000000061d1d7211 */ /* 0x080fe200010f0eff */
[----:B------:R0:W2:Y:S01]  /*61a0*/  @P4 LDG.E.U8 R158, desc[UR6][R30.64] ;  /* 0x000000061e9e4981 */ /* 0x0000a2000c1e1100 */
[----:B------:R-:W-:Y:S01]  /*61b0*/  LEA.HI.X.SX32 R33, R163, R6, 0x1, P0 ;  /* 0x00000006a3217211 */ /* 0x000fe200000f0eff */
[----:B-1----:R-:W-:Y:S01]  /*61c0*/  IMAD R35, R138, 0x25, RZ ;  /* 0x000000258a237824 */ /* 0x002fe200078e02ff */
[C---:B------:R-:W-:Y:S01]  /*61d0*/  ISETP.GT.AND P4, PT, R5.reuse, 0x26, PT ;  /* 0x000000260500780c */ /* 0x040fe20003f84270 */
[----:B------:R1:W2:Y:S01]  /*61e0*/  @P3 LDG.E.U8 R156, desc[UR6][R28.64] ;  /* 0x000000061c9c3981 */ /* 0x0002a2000c1e1100 */
[----:B------:R-:W-:-:S03]  /*61f0*/  ISETP.GT.AND P3, PT, R5, 0x25, PT ;  /* 0x000000250500780c */ /* 0x000fc60003f64270 */
[----:B------:R3:W2:Y:S01]  /*6200*/  @P5 LDG.E.U8 R161, desc[UR6][R32.64] ;  /* 0x0000000620a15981 */ /* 0x0006a2000c1e1100 */
[----:B------:R-:W-:Y:S02]  /*6210*/  ISETP.GT.AND P5, PT, R5, 0x27, PT ;  /* 0x000000270500780c */ /* 0x000fe40003fa4270 */
[-C--:B------:R-:W-:Y:S02]  /*6220*/  IADD3 R34, P2, PT, R35, R4.reuse, RZ ;  /* 0x0000000423227210 */ /* 0x080fe40007f5e0ff */
[-C--:B0-----:R-:W-:Y:S02]  /*6230*/  IADD3 R30, P0, PT, R165, R4.reuse, RZ ;  /* 0x00000004a51e7210 */ /* 0x081fe40007f1e0ff */
[----:B-1----:R-:W-:Y:S02]  /*6240*/  IADD3 R28, P1, PT, R167, R4, RZ ;  /* 0x00000004a71c7210 */ /* 0x002fe40007f3e0ff */
[----:B------:R-:W-:Y:S02]  /*6250*/  PRMT R163, RZ, 0x7610, R163 ;  /* 0x00007610ffa37816 */ /* 0x000fe400000000a3 */
[----:B------:R-:W-:-:S02]  /*6260*/  LEA.HI.X.SX32 R35, R35, R6, 0x1, P2 ;  /* 0x0000000623237211 */ /* 0x000fc400010f0eff */
[-C--:B------:R-:W-:Y:S02]  /*6270*/  LEA.HI.X.SX32 R29, R167, R6.reuse, 0x1, P1 ;  /* 0x00000006a71d7211 */ /* 0x080fe400008f0eff */
[----:B------:R-:W-:Y:S01]  /*6280*/  LEA.HI.X.SX32 R31, R165, R6, 0x1, P0 ;  /* 0x00000006a51f7211 */ /* 0x000fe200000f0eff */
[----:B------:R0:W2:Y:S01]  /*6290*/  @P3 LDG.E.U8 R163, desc[UR6][R34.64] ;  /* 0x0000000622a33981 */ /* 0x0000a2000c1e1100 */
[C---:B---3--:R-:W-:Y:S01]  /*62a0*/  IMAD R33, R138.reuse, 0x28, RZ ;  /* 0x000000288a217824 */ /* 0x048fe200078e02ff */
[C---:B------:R-:W-:Y:S01]  /*62b0*/  ISETP.GT.AND P3, PT, R5.reuse, 0x28, PT ;  /* 0x000000280500780c */ /* 0x040fe20003f64270 */
[C---:B------:R-:W-:Y:S01]  /*62c0*/  IMAD R167, R138.reuse, 0x29, RZ ;  /* 0x000000298aa77824 */ /* 0x040fe200078e02ff */
[----:B------:R1:W3:Y:S01]  /*62d0*/  @P4 LDG.E.U8 R160, desc[UR6][R28.64] ;  /* 0x000000061ca04981 */ /* 0x0002e2000c1e1100 */
[----:B------:R-:W-:Y:S01]  /*62e0*/  IMAD R165, R138, 0x2a, RZ ;  /* 0x0000002a8aa57824 */ /* 0x000fe200078e02ff */
[C---:B------:R-:W-:Y:S02]  /*62f0*/  ISETP.GT.AND P4, PT, R5.reuse, 0x29, PT ;  /* 0x000000290500780c */ /* 0x040fe40003f84270 */
[----:B------:R4:W3:Y:S01]  /*6300*/  @P5 LDG.E.U8 R162, desc[UR6][R30.64] ;  /* 0x000000061ea25981 */ /* 0x0008e2000c1e1100 */
[----:B------:R-:W-:-:S02]  /*6310*/  ISETP.GT.AND P5, PT, R5, 0x2a, PT ;  /* 0x0000002a0500780c */ /* 0x000fc40003fa4270 */
[-C--:B------:R-:W-:Y:S02]  /*6320*/  IADD3 R32, P2, PT, R33, R4.reuse, RZ ;  /* 0x0000000421207210 */ /* 0x080fe40007f5e0ff */
[-C--:B0-----:R-:W-:Y:S02]  /*6330*/  IADD3 R34, P1, PT, R167, R4.reuse, RZ ;  /* 0x00000004a7227210 */ /* 0x081fe40007f3e0ff */
[----:B-1----:R-:W-:Y:S02]  /*6340*/  IADD3 R28, P0, PT, R165, R4, RZ ;  /* 0x00000004a51c7210 */ /* 0x002fe40007f1e0ff */
[-C--:B------:R-:W-:Y:S02]  /*6350*/  LEA.HI.X.SX32 R33, R33, R6.reuse, 0x1, P2 ;  /* 0x0000000621217211 */ /* 0x080fe400010f0eff */
[-C--:B------:R-:W-:Y:S02]  /*6360*/  LEA.HI.X.SX32 R35, R167, R6.reuse, 0x1, P1 ;  /* 0x00000006a7237211 */ /* 0x080fe400008f0eff */
[----:B------:R-:W-:Y:S01]  /*6370*/  LEA.HI.X.SX32 R29, R165, R6, 0x1, P0 ;  /* 0x00000006a51d7211 */ /* 0x000fe200000f0eff */
[C---:B------:R-:W-:Y:S01]  /*6380*/  IMAD R165, R138.reuse, 0x2c, RZ ;  /* 0x0000002c8aa57824 */ /* 0x040fe200078e02ff */
[----:B------:R0:W3:Y:S01]  /*6390*/  @P3 LDG.E.U8 R168, desc[UR6][R32.64] ;  /* 0x0000000620a83981 */ /* 0x0000e2000c1e1100 */
[----:B----4-:R-:W-:Y:S01]  /*63a0*/  IMAD R31, R138, 0x2b, RZ ;  /* 0x0000002b8a1f7824 */ /* 0x010fe200078e02ff */
[----:B------:R-:W-:-:S02]  /*63b0*/  ISETP.GT.AND P3, PT, R5, 0x2b, PT ;  /* 0x0000002b0500780c */ /* 0x000fc40003f64270 */
[----:B------:R1:W4:Y:S01]  /*63c0*/  @P4 LDG.E.U8 R166, desc[UR6][R34.64] ;  /* 0x0000000622a64981 */ /* 0x000322000c1e1100 */
[----:B------:R-:W-:-:S03]  /*63d0*/  ISETP.GT.AND P4, PT, R5, 0x2c, PT ;  /* 0x0000002c0500780c */ /* 0x000fc60003f84270 */
[----:B------:R1:W3:Y:S01]  /*63e0*/  @P5 LDG.E.U8 R164, desc[UR6][R28.64] ;  /* 0x000000061ca45981 */ /* 0x0002e2000c1e1100 */
[----:B------:R-:W-:Y:S02]  /*63f0*/  ISETP.GT.AND P5, PT, R5, 0x2d, PT ;  /* 0x0000002d0500780c */ /* 0x000fe40003fa4270 */
[-C--:B0-----:R-:W-:Y:S02]  /*6400*/  IADD3 R32, P1, PT, R165, R4.reuse, RZ ;  /* 0x00000004a5207210 */ /* 0x081fe40007f3e0ff */
[-C--:B------:R-:W-:Y:S02]  /*6410*/  IADD3 R30, P2, PT, R31, R4.reuse, RZ ;  /* 0x000000041f1e7210 */ /* 0x080fe40007f5e0ff */
[----:B-1----:R-:W-:Y:S02]  /*6420*/  IADD3 R34, P0, PT, R171, R4, RZ ;  /* 0x00000004ab227210 */ /* 0x002fe40007f1e0ff */
[----:B------:R-:W-:Y:S02]  /*6430*/  LEA.HI.X.SX32 R33, R165, R6, 0x1, P1 ;  /* 0x00000006a5217211 */ /* 0x000fe400008f0eff */
[----:B------:R-:W-:-:S02]  /*6440*/  PRMT R167, RZ, 0x7610, R167 ;  /* 0x00007610ffa77816 */ /* 0x000fc400000000a7 */
[----:B------:R-:W-:Y:S02]  /*6450*/  PRMT R165, RZ, 0x7610, R165 ;  /* 0x00007610ffa57816 */ /* 0x000fe400000000a5 */
[-C--:B------:R-:W-:Y:S02]  /*6460*/  LEA.HI.X.SX32 R31, R31, R6.reuse, 0x1, P2 ;  /* 0x000000061f1f7211 */ /* 0x080fe400010f0eff */
[----:B------:R-:W-:Y:S01]  /*6470*/  LEA.HI.X.SX32 R35, R171, R6, 0x1, P0 ;  /* 0x00000006ab237211 */ /* 0x000fe200000f0eff */
[----:B------:R-:W3:Y:S01]  /*6480*/  @P4 LDG.E.U8 R167, desc[UR6][R32.64] ;  /* 0x0000000620a74981 */ /* 0x000ee2000c1e1100 */
[C---:B------:R-:W-:Y:S01]  /*6490*/  IMAD R29, R138.reuse, 0x2e, RZ ;  /* 0x0000002e8a1d7824 */ /* 0x040fe200078e02ff */
[C---:B------:R-:W-:Y:S01]  /*64a0*/  ISETP.GT.AND P4, PT, R5.reuse, 0x30, PT ;  /* 0x000000300500780c */ /* 0x040fe20003f84270 */
[----:B------:R-:W-:Y:S01]  /*64b0*/  IMAD R171, R138, 0x31, RZ ;  /* 0x000000318aab7824 */ /* 0x000fe200078e02ff */
[----:B------:R0:W3:Y:S01]  /*64c0*/  @P3 LDG.E.U8 R169, desc[UR6][R30.64] ;  /* 0x000000061ea93981 */ /* 0x0000e2000c1e1100 */
[----:B------:R-:W-:-:S03]  /*64d0*/  ISETP.GT.AND P3, PT, R5, 0x2e, PT ;  /* 0x0000002e0500780c */ /* 0x000fc60003f64270 */
[----:B------:R1:W3:Y:S01]  /*64e0*/  @P5 LDG.E.U8 R165, desc[UR6][R34.64] ;  /* 0x0000000622a55981 */ /* 0x0002e2000c1e1100 */
[----:B------:R-:W-:Y:S02]  /*64f0*/  ISETP.GT.AND P5, PT, R5, 0x31, PT ;  /* 0x000000310500780c */ /* 0x000fe40003fa4270 */
[-C--:B------:R-:W-:Y:S02]  /*6500*/  IADD3 R28, P2, PT, R29, R4.reuse, RZ ;  /* 0x000000041d1c7210 */ /* 0x080fe40007f5e0ff */
[-C--:B0-----:R-:W-:Y:S02]  /*6510*/  IADD3 R30, P1, PT, R175, R4.reuse, RZ ;  /* 0x00000004af1e7210 */ /* 0x081fe40007f3e0ff */
[----:B------:R-:W-:Y:S02]  /*6520*/  IADD3 R32, P0, PT, R171, R4, RZ ;  /* 0x00000004ab207210 */ /* 0x000fe40007f1e0ff */
[----:B------:R-:W-:Y:S02]  /*6530*/  LEA.HI.X.SX32 R31, R175, R6, 0x1, P1 ;  /* 0x00000006af1f7211 */ /* 0x000fe400008f0eff */
[----:B------:R-:W-:-:S02]  /*6540*/  PRMT R175, RZ, 0x7610, R175 ;  /* 0x00007610ffaf7816 */ /* 0x000fc400000000af */
[-C--:B------:R-:W-:Y:S01]  /*6550*/  LEA.HI.X.SX32 R29, R29, R6.reuse, 0x1, P2 ;  /* 0x000000061d1d7211 */ /* 0x080fe200010f0eff */
[----:B------:R-:W3:Y:S01]  /*6560*/  @P4 LDG.E.U8 R173, desc[UR6][R30.64] ;  /* 0x000000061ead4981 */ /* 0x000ee2000c1e1100 */
[----:B------:R-:W-:Y:S01]  /*6570*/  LEA.HI.X.SX32 R33, R171, R6, 0x1, P0 ;  /* 0x00000006ab217211 */ /* 0x000fe200000f0eff */
[C---:B-1----:R-:W-:Y:S01]  /*6580*/  IMAD R35, R138.reuse, 0x32, RZ ;  /* 0x000000328a237824 */ /* 0x042fe200078e02ff */
[C---:B------:R-:W-:Y:S01]  /*6590*/  ISETP.GT.AND P4, PT, R5.reuse, 0x33, PT ;  /* 0x000000330500780c */ /* 0x040fe20003f84270 */
[----:B------:R0:W4:Y:S01]  /*65a0*/  @P3 LDG.E.U8 R170, desc[UR6][R28.64] ;  /* 0x000000061caa3981 */ /* 0x000122000c1e1100 */
[----:B------:R-:W-:Y:S01]  /*65b0*/  IMAD R171, R138, 0x34, RZ ;  /* 0x000000348aab7824 */ /* 0x000fe200078e02ff */
[C---:B------:R-:W-:Y:S02]  /*65c0*/  ISETP.GT.AND P3, PT, R5.reuse, 0x32, PT ;  /* 0x000000320500780c */ /* 0x040fe40003f64270 */
[----:B------:R1:W4:Y:S01]  /*65d0*/  @P5 LDG.E.U8 R175, desc[UR6][R32.64] ;  /* 0x0000000620af5981 */ /* 0x000322000c1e1100 */
[----:B------:R-:W-:-:S02]  /*65e0*/  ISETP.GT.AND P5, PT, R5, 0x34, PT ;  /* 0x000000340500780c */ /* 0x000fc40003fa4270 */
[-C--:B------:R-:W-:Y:S02]  /*65f0*/  IADD3 R34, P2, PT, R35, R4.reuse, RZ ;  /* 0x0000000423227210 */ /* 0x080fe40007f5e0ff */
[-C--:B0-----:R-:W-:Y:S02]  /*6600*/  IADD3 R28, P1, PT, R177, R4.reuse, RZ ;  /* 0x00000004b11c7210 */ /* 0x081fe40007f3e0ff */
[----:B------:R-:W-:Y:S02]  /*6610*/  IADD3 R30, P0, PT, R171, R4, RZ ;  /* 0x00000004ab1e7210 */ /* 0x000fe40007f1e0ff */
[-C--:B------:R-:W-:Y:S02]  /*6620*/  LEA.HI.X.SX32 R29, R177, R6.reuse, 0x1, P1 ;  /* 0x00000006b11d7211 */ /* 0x080fe400008f0eff */
[----:B------:R-:W-:Y:S02]  /*6630*/  PRMT R177, RZ, 0x7610, R177 ;  /* 0x00007610ffb17816 */ /* 0x000fe400000000b1 */
[-C--:B------:R-:W-:Y:S01]  /*6640*/  LEA.HI.X.SX32 R35, R35, R6.reuse, 0x1, P2 ;  /* 0x0000000623237211 */ /* 0x080fe200010f0eff */
[----:B------:R0:W4:Y:S01]  /*6650*/  @P4 LDG.E.U8 R174, desc[UR6][R28.64] ;  /* 0x000000061cae4981 */ /* 0x000122000c1e1100 */
[----:B------:R-:W-:Y:S01]  /*6660*/  LEA.HI.X.SX32 R31, R171, R6, 0x1, P0 ;  /* 0x00000006ab1f7211 */ /* 0x000fe200000f0eff */
[C---:B-1----:R-:W-:Y:S01]  /*6670*/  IMAD R33, R138.reuse, 0x35, RZ ;  /* 0x000000358a217824 */ /* 0x042fe200078e02ff */
[C---:B------:R-:W-:Y:S01]  /*6680*/  ISETP.GT.AND P4, PT, R5.reuse, 0x36, PT ;  /* 0x000000360500780c */ /* 0x040fe20003f84270 */
[----:B------:R1:W4:Y:S01]  /*6690*/  @P3 LDG.E.U8 R172, desc[UR6][R34.64] ;  /* 0x0000000622ac3981 */ /* 0x000322000c1e1100 */
[----:B------:R-:W-:Y:S01]  /*66a0*/  IMAD R171, R138, 0x37, RZ ;  /* 0x000000378aab7824 */ /* 0x000fe200078e02ff */
[----:B------:R-:W-:-:S02]  /*66b0*/  ISETP.GT.AND P3, PT, R5, 0x35, PT ;  /* 0x000000350500780c */ /* 0x000fc40003f64270 */
[----:B------:R1:W4:Y:S01]  /*66c0*/  @P5 LDG.E.U8 R177, desc[UR6][R30.64] ;  /* 0x000000061eb15981 */ /* 0x000322000c1e1100 */
[----:B------:R-:W-:Y:S02]  /*66d0*/  ISETP.GT.AND P5, PT, R5, 0x37, PT ;  /* 0x000000370500780c */ /* 0x000fe40003fa4270 */
[-C--:B------:R-:W-:Y:S02]  /*66e0*/  IADD3 R32, P2, PT, R33, R4.reuse, RZ ;  /* 0x0000000421207210 */ /* 0x080fe40007f5e0ff */
[-C--:B0-----:R-:W-:Y:S02]  /*66f0*/  IADD3 R28, P0, PT, R171, R4.reuse, RZ ;  /* 0x00000004ab1c7210 */ /* 0x081fe40007f1e0ff */
[----:B-1----:R-:W-:Y:S02]  /*6700*/  IADD3 R34, P1, PT, R181, R4, RZ ;  /* 0x00000004b5227210 */ /* 0x002fe40007f3e0ff */
[-C--:B------:R-:W-:Y:S02]  /*6710*/  LEA.HI.X.SX32 R33, R33, R6.reuse, 0x1, P2 ;  /* 0x0000000621217211 */ /* 0x080fe400010f0eff */
[----:B------:R-:W-:-:S02]  /*6720*/  LEA.HI.X.SX32 R35, R181, R6, 0x1, P1 ;  /* 0x00000006b5237211 */ /* 0x000fc400008f0eff */
[----:B------:R-:W-:Y:S01]  /*6730*/  LEA.HI.X.SX32 R29, R171, R6, 0x1, P0 ;  /* 0x00000006ab1d7211 */ /* 0x000fe200000f0eff */
[C---:B------:R-:W-:Y:S01]  /*6740*/  IMAD R181, R138.reuse, 0x39, RZ ;  /* 0x000000398ab57824 */ /* 0x040fe200078e02ff */
[----:B------:R0:W4:Y:S01]  /*6750*/  @P3 LDG.E.U8 R179, desc[UR6][R32.64] ;  /* 0x0000000620b33981 */ /* 0x000122000c1e1100 */
[C---:B------:R-:W-:Y:S01]  /*6760*/  IMAD R31, R138.reuse, 0x38, RZ ;  /* 0x000000388a1f7824 */ /* 0x040fe200078e02ff */
[C---:B------:R-:W-:Y:S01]  /*6770*/  ISETP.GT.AND P3, PT, R5.reuse, 0x38, PT ;  /* 0x000000380500780c */ /* 0x040fe20003f64270 */
[----:B------:R-:W-:Y:S01]  /*6780*/  IMAD R171, R138, 0x3a, RZ ;  /* 0x0000003a8aab7824 */ /* 0x000fe200078e02ff */
[----:B------:R1:W4:Y:S01]  /*6790*/  @P4 LDG.E.U8 R176, desc[UR6][R34.64] ;  /* 0x0000000622b04981 */ /* 0x000322000c1e1100 */
[----:B------:R-:W-:-:S03]  /*67a0*/  ISETP.GT.AND P4, PT, R5, 0x39, PT ;  /* 0x000000390500780c */ /* 0x000fc60003f84270 */
[----:B------:R1:W4:Y:S01]  /*67b0*/  @P5 LDG.E.U8 R178, desc[UR6][R28.64] ;  /* 0x000000061cb25981 */ /* 0x000322000c1e1100 */
[----:B------:R-:W-:Y:S02]  /*67c0*/  ISETP.GT.AND P5, PT, R5, 0x3a, PT ;  /* 0x0000003a0500780c */ /* 0x000fe40003fa4270 */
[-C--:B0-----:R-:W-:Y:S02]  /*67d0*/  IADD3 R32, P1, PT, R181, R4.reuse, RZ ;  /* 0x00000004b5207210 */ /* 0x081fe40007f3e0ff */
[-C--:B------:R-:W-:Y:S02]  /*67e0*/  IADD3 R30, P2, PT, R31, R4.reuse, RZ ;  /* 0x000000041f1e7210 */ /* 0x080fe40007f5e0ff */
[----:B-1----:R-:W-:Y:S02]  /*67f0*/  IADD3 R34, P0, PT, R171, R4, RZ ;  /* 0x00000004ab227210 */ /* 0x002fe40007f1e0ff */
[----:B------:R-:W-:Y:S02]  /*6800*/  LEA.HI.X.SX32 R33, R181, R6, 0x1, P1 ;  /* 0x00000006b5217211 */ /* 0x000fe400008f0eff */
[----:B------:R-:W-:-:S02]  /*6810*/  PRMT R181, RZ, 0x7610, R181 ;  /* 0x00007610ffb57816 */ /* 0x000fc400000000b5 */
[-C--:B------:R-:W-:Y:S01]  /*6820*/  LEA.HI.X.SX32 R31, R31, R6.reuse, 0x1, P2 ;  /* 0x000000061f1f7211 */ /* 0x080fe200010f0eff */
[----:B------:R-:W4:Y:S01]  /*6830*/  @P4 LDG.E.U8 R182, desc[UR6][R32.64] ;  /* 0x0000000620b64981 */ /* 0x000f22000c1e1100 */
[----:B------:R-:W-:Y:S01]  /*6840*/  LEA.HI.X.SX32 R35, R171, R6, 0x1, P0 ;  /* 0x00000006ab237211 */ /* 0x000fe200000f0eff */
[C---:B------:R-:W-:Y:S01]  /*6850*/  IMAD R29, R138.reuse, 0x3b, RZ ;  /* 0x0000003b8a1d7824 */ /* 0x040fe200078e02ff */
        /* <DEDUP_REMOVED lines=14> */
[----:B-1----:R-:W-:Y:S01]  /*6940*/  IMAD R35, R138, 0x2f, RZ ;  /* 0x0000002f8a237824 */ /* 0x002fe200078e02ff */
[C---:B------:R-:W-:Y:S01]  /*6950*/  ISETP.GT.AND P4, PT, R5.reuse, 0x3e, PT ;  /* 0x0000003e0500780c */ /* 0x040fe20003f84270 */
[----:B------:R1:W4:Y:S01]  /*6960*/  @P3 LDG.E.U8 R183, desc[UR6][R28.64] ;  /* 0x000000061cb73981 */ /* 0x000322000c1e1100 */
[----:B------:R-:W-:-:S03]  /*6970*/  ISETP.GT.AND P3, PT, R5, 0x2f, PT ;  /* 0x0000002f0500780c */ /* 0x000fc60003f64270 */
[----:B------:R1:W4:Y:S01]  /*6980*/  @P5 LDG.E.U8 R187, desc[UR6][R32.64] ;  /* 0x0000000620bb5981 */ /* 0x000322000c1e1100 */
[----:B------:R-:W-:Y:S02]  /*6990*/  ISETP.GT.AND P5, PT, R5, 0x3f, PT ;  /* 0x0000003f0500780c */ /* 0x000fe40003fa4270 */
[-C--:B------:R-:W-:Y:S02]  /*69a0*/  IADD3 R34, P2, PT, R35, R4.reuse, RZ ;  /* 0x0000000423227210 */ /* 0x080fe40007f5e0ff */
[-C--:B0-----:R-:W-:Y:S02]  /*69b0*/  IADD3 R30, P0, PT, R189, R4.reuse, RZ ;  /* 0x00000004bd1e7210 */ /* 0x081fe40007f1e0ff */
[----:B-1----:R-:W-:Y:S02]  /*69c0*/  IADD3 R28, P1, PT, R191, R4, RZ ;  /* 0x00000004bf1c7210 */ /* 0x002fe40007f3e0ff */
[----:B------:R-:W-:Y:S02]  /*69d0*/  PRMT R171, RZ, 0x7610, R171 ;  /* 0x00007610ffab7816 */ /* 0x000fe400000000ab */
[----:B------:R-:W-:-:S02]  /*69e0*/  PRMT R184, RZ, 0x7610, R184 ;  /* 0x00007610ffb87816 */ /* 0x000fc400000000b8 */
[----:B------:R-:W-:Y:S02]  /*69f0*/  PRMT R186, RZ, 0x7610, R186 ;  /* 0x00007610ffba7816 */ /* 0x000fe400000000ba */
[-C--:B------:R-:W-:Y:S02]  /*6a00*/  LEA.HI.X.SX32 R35, R35, R6.reuse, 0x1, P2 ;  /* 0x0000000623237211 */ /* 0x080fe400010f0eff */
[-C--:B------:R-:W-:Y:S02]  /*6a10*/  LEA.HI.X.SX32 R29, R191, R6.reuse, 0x1, P1 ;  /* 0x00000006bf1d7211 */ /* 0x080fe400008f0eff */
[----:B------:R-:W-:Y:S01]  /*6a20*/  LEA.HI.X.SX32 R31, R189, R6, 0x1, P0 ;  /* 0x00000006bd1f7211 */ /* 0x000fe200000f0eff */
[----:B------:R-:W4:Y:S04]  /*6a30*/  @P3 LDG.E.U8 R171, desc[UR6][R34.64] ;  /* 0x0000000622ab3981 */ /* 0x000f28000c1e1100 */
[----:B------:R0:W4:Y:S04]  /*6a40*/  @P4 LDG.E.U8 R184, desc[UR6][R28.64] ;  /* 0x000000061cb84981 */ /* 0x000128000c1e1100 */
[----:B------:R1:W4:Y:S01]  /*6a50*/  @P5 LDG.E.U8 R186, desc[UR6][R30.64] ;  /* 0x000000061eba5981 */ /* 0x000322000c1e1100 */
[----:B------:R-:W1:Y:S01]  /*6a60*/  S2UR UR77, SR_CgaCtaId ;  /* 0x00000000004d79c3 */ /* 0x000e620000008800 */
[----:B------:R-:W-:Y:S01]  /*6a70*/  UMOV UR9, 0x400 ;  /* 0x0000040000097882 */ /* 0x000fe20000000000 */
[----:B------:R-:W-:-:S02]  /*6a80*/  LOP3.LUT R33, R2, 0x8, RZ, 0x3c, !PT ;  /* 0x0000000802217812 */ /* 0x000fc400078e3cff */
[C---:B------:R-:W-:Y:S02]  /*6a90*/  LOP3.LUT R138, R2.reuse, 0x10, RZ, 0x3c, !PT ;  /* 0x00000010028a7812 */ /* 0x040fe400078e3cff */
[C---:B0-----:R-:W-:Y:S02]  /*6aa0*/  LOP3.LUT R29, R2.reuse, 0x18, RZ, 0x3c, !PT ;  /* 0x00000018021d7812 */ /* 0x041fe400078e3cff */
[C---:B------:R-:W-:Y:S02]  /*6ab0*/  LOP3.LUT R28, R2.reuse, 0x30, RZ, 0x3c, !PT ;  /* 0x00000030021c7812 */ /* 0x040fe400078e3cff */
[C---:B-1----:R-:W-:Y:S01]  /*6ac0*/  LOP3.LUT R30, R2.reuse, 0x28, RZ, 0x3c, !PT ;  /* 0x00000028021e7812 */ /* 0x042fe200078e3cff */
[----:B------:R-:W-:Y:S01]  /*6ad0*/  ULEA UR9, UR77, UR9, 0x18 ;  /* 0x000000094d097291 */ /* 0x000fe2000f8ec0ff */
[----:B------:R-:W-:Y:S06]  /*6ae0*/  BAR.SYNC.DEFER_BLOCKING 0x0 ;  /* 0x0000000000007b1d */ /* 0x000fec0000010000 */
[----:B------:R-:W0:Y:S02]  /*6af0*/  LDCU UR77, c[0x0][0x3ac] ;  /* 0x00007580ff4d77ac */ /* 0x000e240008000800 */
[----:B------:R-:W-:Y:S04]  /*6b00*/  STS.U8 [R2+UR9], R141 ;  /* 0x0000008d02007988 */ /* 0x000fe80008000009 */
[----:B------:R-:W-:Y:S04]  /*6b10*/  STS.U8 [R2+UR9+0x40], R145 ;  /* 0x0000409102007988 */ /* 0x000fe80008000009 */
[----:B--2---:R-:W-:Y:S04]  /*6b20*/  STS.U8 [R2+UR9+0x400], R139 ;  /* 0x0004008b02007988 */ /* 0x004fe80008000009 */
[----:B------:R-:W-:Y:S04]  /*6b30*/  STS.U8 [R2+UR9+0x440], R147 ;  /* 0x0004409302007988 */ /* 0x000fe80008000009 */
[----:B------:R-:W-:Y:S04]  /*6b40*/  STS.U8 [R2+UR9+0x800], R159 ;  /* 0x0008009f02007988 */ /* 0x000fe80008000009 */
[----:B------:R-:W-:Y:S01]  /*6b50*/  STS.U8 [R2+UR9+0x840], R157 ;  /* 0x0008409d02007988 */ /* 0x000fe20008000009 */
[----:B------:R-:W-:-:S02]  /*6b60*/  ISETP.GE.AND P0, PT, R2, R5, PT ;  /* 0x000000050200720c */ /* 0x000fc40003f06270 */
[----:B------:R-:W-:Y:S01]  /*6b70*/  PRMT R34, RZ, 0x7610, R34 ;  /* 0x00007610ff227816 */ /* 0x000fe20000000022 */
[----:B---3--:R-:W-:Y:S04]  /*6b80*/  STS.U8 [R2+UR9+0xc00], R173 ;  /* 0x000c00ad02007988 */ /* 0x008fe80008000009 */
[----:B----4-:R-:W-:Y:S04]  /*6b90*/  STS.U8 [R2+UR9+0xc40], R175 ;  /* 0x000c40af02007988 */ /* 0x010fe80008000009 */
[----:B------:R-:W-:Y:S04]  /*6ba0*/  STS.U8 [R33+UR9+0x80], R140 ;  /* 0x0000808c21007988 */ /* 0x000fe80008000009 */
[----:B------:R-:W-:Y:S04]  /*6bb0*/  STS.U8 [R33+UR9+0xc0], R144 ;  /* 0x0000c09021007988 */ /* 0x000fe80008000009 */
[----:B------:R-:W-:Y:S04]  /*6bc0*/  STS.U8 [R33+UR9+0x480], R146 ;  /* 0x0004809221007988 */ /* 0x000fe80008000009 */
[----:B------:R-:W-:Y:S04]  /*6bd0*/  STS.U8 [R33+UR9+0x4c0], R148 ;  /* 0x0004c09421007988 */ /* 0x000fe80008000009 */
[----:B------:R-:W-:Y:S04]  /*6be0*/  STS.U8 [R33+UR9+0x880], R156 ;  /* 0x0008809c21007988 */ /* 0x000fe80008000009 */
[----:B------:R-:W-:Y:S04]  /*6bf0*/  STS.U8 [R33+UR9+0x8c0], R158 ;  /* 0x0008c09e21007988 */ /* 0x000fe80008000009 */
[----:B------:R-:W-:Y:S04]  /*6c00*/  STS.U8 [R33+UR9+0xc80], R172 ;  /* 0x000c80ac21007988 */ /* 0x000fe80008000009 */
[----:B------:R-:W-:Y:S04]  /*6c10*/  STS.U8 [R33+UR9+0xcc0], R174 ;  /* 0x000cc0ae21007988 */ /* 0x000fe80008000009 */
[----:B------:R1:W-:Y:S04]  /*6c20*/  STS.U8 [R138+UR9+0x500], R41 ;  /* 0x000500298a007988 */ /* 0x0003e80008000009 */
[----:B------:R-:W-:Y:S04]  /*6c30*/  STS.U8 [R138+UR9+0x100], R137 ;  /* 0x000100898a007988 */ /* 0x000fe80008000009 */
[----:B------:R-:W-:Y:S01]  /*6c40*/  STS.U8 [R138+UR9+0x140], R135 ;  /* 0x000140878a007988 */ /* 0x000fe20008000009 */
[----:B-1----:R-:W-:-:S03]  /*6c50*/  LOP3.LUT R41, R2, 0x20, RZ, 0x3c, !PT ;  /* 0x0000002002297812 */ /* 0x002fc600078e3cff */
        /* <DEDUP_REMOVED lines=26> */
[----:B------:R-:W-:Y:S04]  /*6e00*/  STS.U8 [R30+UR9+0xa80], R164 ;  /* 0x000a80a41e007988 */ /* 0x000fe80008000009 */
[----:B------:R-:W-:Y:S01]  /*6e10*/  STS.U8 [R30+UR9+0xac0], R169 ;  /* 0x000ac0a91e007988 */ /* 0x000fe20008000009 */
[----:B0-----:R-:W-:-:S03]  /*6e20*/  IMAD R150, R2, UR77, RZ ;  /* 0x0000004d02967c24 */ /* 0x001fc6000f8e02ff */
[----:B------:R-:W-:Y:S04]  /*6e30*/  STS.U8 [R30+UR9+0xe80], R181 ;  /* 0x000e80b51e007988 */ /* 0x000fe80008000009 */
[----:B------:R-:W-:Y:S04]  /*6e40*/  STS.U8 [R30+UR9+0xec0], R183 ;  /* 0x000ec0b71e007988 */ /* 0x000fe80008000009 */
[----:B------:R0:W-:Y:S04]  /*6e50*/  STS.U8 [R28+UR9+0x300], R43 ;  /* 0x0003002b1c007988 */ /* 0x0001e80008000009 */
        /* <DEDUP_REMOVED lines=14> */
[----:B------:R2:W-:Y:S01]  /*6f40*/  STS.U8 [R29+UR9+0xfc0], R186 ;  /* 0x000fc0ba1d007988 */ /* 0x0005e20008000009 */
[----:B------:R-:W-:-:S02]  /*6f50*/  SHF.R.S32.HI R133, RZ, 0x1f, R150 ;  /* 0x0000001fff857819 */ /* 0x000fc40000011496 */
[C---:B------:R-:W-:Y:S02]  /*6f60*/  IADD3 R32, P1, PT, R150.reuse, UR65, RZ ;  /* 0x0000004196207c10 */ /* 0x040fe4000ff3e0ff */
[C---:B------:R-:W-:Y:S02]  /*6f70*/  IADD3 R122, P2, PT, R150.reuse, UR63, RZ ;  /* 0x0000003f967a7c10 */ /* 0x040fe4000ff5e0ff */
[C---:B------:R-:W-:Y:S02]  /*6f80*/  IADD3.X R33, PT, PT, R133.reuse, UR31, RZ, P1, !PT ;  /* 0x0000001f85217c10 */ /* 0x040fe40008ffe4ff */
[----:B------:R-:W-:Y:S02]  /*6f90*/  IADD3 R134, P1, PT, R150, UR64, RZ ;  /* 0x0000004096867c10 */ /* 0x000fe4000ff3e0ff */
[C---:B------:R-:W-:Y:S02]  /*6fa0*/  IADD3.X R123, PT, PT, R133.reuse, UR29, RZ, P2, !PT ;  /* 0x0000001d857b7c10 */ /* 0x040fe400097fe4ff */
[----:B------:R-:W-:-:S02]  /*6fb0*/  IADD3.X R135, PT, PT, R133, UR30, RZ, P1, !PT ;  /* 0x0000001e85877c10 */ /* 0x000fc40008ffe4ff */
[C---:B------:R-:W-:Y:S02]  /*6fc0*/  IADD3 R120, P1, PT, R150.reuse, UR61, RZ ;  /* 0x0000003d96787c10 */ /* 0x040fe4000ff3e0ff */
[C---:B------:R-:W-:Y:S02]  /*6fd0*/  IADD3 R42, P2, PT, R150.reuse, UR60, RZ ;  /* 0x0000003c962a7c10 */ /* 0x040fe4000ff5e0ff */
[C---:B------:R-:W-:Y:S01]  /*6fe0*/  IADD3.X R121, PT, PT, R133.reuse, UR27, RZ, P1, !PT ;  /* 0x0000001b85797c10 */ /* 0x040fe20008ffe4ff */
[----:B------:R-:W-:Y:S01]  /*6ff0*/  BAR.SYNC.DEFER_BLOCKING 0x0 ;  /* 0x0000000000007b1d */ /* 0x000fe20000010000 */
[----:B0-----:R-:W-:Y:S02]  /*7000*/  IADD3.X R43, PT, PT, R133, UR26, RZ, P2, !PT ;  /* 0x0000001a852b7c10 */ /* 0x001fe400097fe4ff */
[C---:B------:R-:W-:Y:S02]  /*7010*/  IADD3 R146, P1, PT, R150.reuse, UR58, RZ ;  /* 0x0000003a96927c10 */ /* 0x040fe4000ff3e0ff */
[----:B------:R-:W-:-:S02]  /*7020*/  IADD3 R144, P2, PT, R150, UR57, RZ ;  /* 0x0000003996907c10 */ /* 0x000fc4000ff5e0ff */
[----:B------:R-:W-:Y:S02]  /*7030*/  PRMT R183, RZ, 0x7610, R183 ;  /* 0x00007610ffb77816 */ /* 0x000fe400000000b7 */
[C---:B------:R-:W-:Y:S02]  /*7040*/  IADD3.X R147, PT, PT, R133.reuse, UR24, RZ, P1, !PT ;  /* 0x0000001885937c10 */ /* 0x040fe40008ffe4ff */
[----:B------:R-:W-:Y:S02]  /*7050*/  IADD3.X R145, PT, PT, R133, UR23, RZ, P2, !PT ;  /* 0x0000001785917c10 */ /* 0x000fe400097fe4ff */
[----:B------:R-:W-:-:S04]  /*7060*/  IADD3 R140, P1, PT, R150, UR55, RZ ;  /* 0x00000037968c7c10 */ /* 0x000fc8000ff3e0ff */
[C---:B------:R-:W-:Y:S01]  /*7070*/  IADD3.X R141, PT, PT, R133.reuse, UR21, RZ, P1, !PT ;  /* 0x00000015858d7c10 */ /* 0x040fe20008ffe4ff */
[----:B------:R0:W3:Y:S04]  /*7080*/  @!P0 LDG.E.U8 R34, desc[UR6][R120.64] ;  /* 0x0000000678228981 */ /* 0x0000e8000c1e1100 */
[----:B------:R4:W3:Y:S01]  /*7090*/  @!P0 LDG.E.U8 R183, desc[UR6][R134.64] ;  /* 0x0000000686b78981 */ /* 0x0008e2000c1e1100 */
[----:B0-----:R-:W-:Y:S02]  /*70a0*/  IADD3 R120, P2, PT, R150, UR54, RZ ;  /* 0x0000003696787c10 */ /* 0x001fe4000ff5e0ff */
[----:B----4-:R-:W-:Y:S02]  /*70b0*/  PRMT R134, RZ, 0x7610, R134 ;  /* 0x00007610ff867816 */ /* 0x010fe40000000086 */
[----:B------:R-:W-:-:S02]  /*70c0*/  IADD3.X R121, PT, PT, R133, UR20, RZ, P2, !PT ;  /* 0x0000001485797c10 */ /* 0x000fc400097fe4ff */
[C---:B------:R-:W-:Y:S02]  /*70d0*/  IADD3 R148, P2, PT, R150.reuse, UR51, RZ ;  /* 0x0000003396947c10 */ /* 0x040fe4000ff5e0ff */
[----:B------:R0:W4:Y:S02]  /*70e0*/  @!P0 LDG.E.U8 R134, desc[UR6][R140.64] ;  /* 0x000000068c868981 */ /* 0x000124000c1e1100 */
[----:B------:R-:W-:Y:S02]  /*70f0*/  IADD3.X R149, PT, PT, R133, UR17, RZ, P2, !PT ;  /* 0x0000001185957c10 */ /* 0x000fe400097fe4ff */
[----:B-1----:R-:W-:Y:S02]  /*7100*/  PRMT R184, RZ, 0x7610, R184 ;  /* 0x00007610ffb87816 */ /* 0x002fe400000000b8 */
[----:B0-----:R-:W-:-:S04]  /*7110*/  IADD3 R140, P2, PT, R150, UR48, RZ ;  /* 0x00000030968c7c10 */ /* 0x001fc8000ff5e0ff */
[----:B------:R-:W-:-:S05]  /*7120*/  IADD3.X R141, PT, PT, R133, UR14, RZ, P2, !PT ;  /* 0x0000000e858d7c10 */ /* 0x000fca00097fe4ff */
[----:B------:R-:W3:Y:S01]  /*7130*/  @!P0 LDG.E.U8 R184, desc[UR6][R140.64] ;  /* 0x000000068cb88981 */ /* 0x000ee2000c1e1100 */
[----:B------:R-:W-:Y:S02]  /*7140*/  PRMT R39, RZ, 0x7610, R39 ;  /* 0x00007610ff277816 */ /* 0x000fe40000000027 */
[----:B------:R-:W-:-:S04]  /*7150*/  IADD3 R36, P3, PT, R150, UR62, RZ ;  /* 0x0000003e96247c10 */ /* 0x000fc8000ff7e0ff */
[----:B------:R0:W3:Y:S01]  /*7160*/  @!P0 LDG.E.U8 R39, desc[UR6][R32.64] ;  /* 0x0000000620278981 */ /* 0x0000e2000c1e1100 */
[----:B------:R-:W-:Y:S02]  /*7170*/  IADD3.X R37, PT, PT, R133, UR28, RZ, P3, !PT ;  /* 0x0000001c85257c10 */ /* 0x000fe40009ffe4ff */
[----:B--2---:R-:W-:Y:S02]  /*7180*/  PRMT R186, RZ, 0x7610, R186 ;  /* 0x00007610ffba7816 */ /* 0x004fe400000000ba */
[----:B------:R-:W-:Y:S02]  /*7190*/  PRMT R30, RZ, 0x7610, R30 ;  /* 0x00007610ff1e7816 */ /* 0x000fe4000000001e */
[----:B------:R-:W-:Y:S02]  /*71a0*/  PRMT R192, RZ, 0x7610, R192 ;  /* 0x00007610ffc07816 */ /* 0x000fe400000000c0 */
[----:B------:R-:W-:Y:S01]  /*71b0*/  PRMT R194, RZ, 0x7610, R194 ;  /* 0x00007610ffc27816 */ /* 0x000fe200000000c2 */
[----:B------:R1:W2:Y:S01]  /*71c0*/  @!P0 LDG.E.U8 R186, desc[UR6][R42.64] ;  /* 0x000000062aba8981 */ /* 0x0002a2000c1e1100 */
[----:B0-----:R-:W-:-:S03]  /*71d0*/  IADD3 R32, P3, PT, R150, UR59, RZ ;  /* 0x0000003b96207c10 */ /* 0x001fc6000ff7e0ff */
[----:B------:R0:W2:Y:S01]  /*71e0*/  @!P0 LDG.E.U8 R30, desc[UR6][R36.64] ;  /* 0x00000006241e8981 */ /* 0x0000a2000c1e1100 */
[C---:B------:R-:W-:Y:S02]  /*71f0*/  IADD3.X R33, PT, PT, R133.reuse, UR25, RZ, P3, !PT ;  /* 0x0000001985217c10 */ /* 0x040fe40009ffe4ff */
[C---:B------:R-:W-:Y:S01]  /*7200*/  IADD3 R136, P3, PT, R150.reuse, UR56, RZ ;  /* 0x0000003896887c10 */ /* 0x040fe2000ff7e0ff */
[----:B------:R0:W2:Y:S03]  /*7210*/  @!P0 LDG.E.U8 R192, desc[UR6][R146.64] ;  /* 0x0000000692c08981 */ /* 0x0000a6000c1e1100 */
[----:B------:R-:W-:Y:S01]  /*7220*/  IADD3.X R137, PT, PT, R133, UR22, RZ, P3, !PT ;  /* 0x0000001685897c10 */ /* 0x000fe20009ffe4ff */
[----:B------:R0:W2:Y:S01]  /*7230*/  @!P0 LDG.E.U8 R194, desc[UR6][R32.64] ;  /* 0x0000000620c28981 */ /* 0x0000a2000c1e1100 */
[----:B-1----:R-:W-:Y:S02]  /*7240*/  IADD3 R42, P3, PT, R150, UR53, RZ ;  /* 0x00000035962a7c10 */ /* 0x002fe4000ff7e0ff */
[----:B0-----:R-:W-:-:S02]  /*7250*/  PRMT R37, RZ, 0x7610, R37 ;  /* 0x00007610ff257816 */ /* 0x001fc40000000025 */
[C---:B------:R-:W-:Y:S02]  /*7260*/  IADD3.X R43, PT, PT, R133.reuse, UR19, RZ, P3, !PT ;  /* 0x00000013852b7c10 */ /* 0x040fe40009ffe4ff */
[C---:B------:R-:W-:Y:S02]  /*7270*/  IADD3 R146, P3, PT, R150.reuse, UR50, RZ ;  /* 0x0000003296927c10 */ /* 0x040fe4000ff7e0ff */
[----:B------:R0:W2:Y:S01]  /*7280*/  @!P0 LDG.E.U8 R37, desc[UR6][R144.64] ;  /* 0x0000000690258981 */ /* 0x0000a2000c1e1100 */
[----:B------:R-:W-:Y:S02]  /*7290*/  PRMT R32, RZ, 0x7610, R32 ;  /* 0x00007610ff207816 */ /* 0x000fe40000000020 */
[----:B------:R-:W-:Y:S02]  /*72a0*/  IADD3.X R147, PT, PT, R133, UR16, RZ, P3, !PT ;  /* 0x0000001085937c10 */ /* 0x000fe40009ffe4ff */
[----:B------:R-:W-:Y:S02]  /*72b0*/  PRMT R139, RZ, 0x7610, R139 ;  /* 0x00007610ff8b7816 */ /* 0x000fe4000000008b */
[----:B------:R1:W2:Y:S01]  /*72c0*/  @!P0 LDG.E.U8 R32, desc[UR6][R42.64] ;  /* 0x000000062a208981 */ /* 0x0002a2000c1e1100 */
[----:B------:R-:W-:-:S02]  /*72d0*/  IADD3 R152, P1, PT, R150, UR52, RZ ;  /* 0x0000003496987c10 */ /* 0x000fc4000ff3e0ff */
[C---:B0-----:R-:W-:Y:S01]  /*72e0*/  IADD3 R144, P3, PT, R150.reuse, UR47, RZ ;  /* 0x0000002f96907c10 */ /* 0x041fe2000ff7e0ff */
[----:B------:R0:W2:Y:S01]  /*72f0*/  @!P0 LDG.E.U8 R139, desc[UR6][R120.64] ;  /* 0x00000006788b8981 */ /* 0x0000a2000c1e1100 */
[----:B------:R-:W-:Y:S02]  /*7300*/  PRMT R190, RZ, 0x7610, R190 ;  /* 0x00007610ffbe7816 */ /* 0x000fe400000000be */
[C---:B------:R-:W-:Y:S02]  /*7310*/  IADD3.X R145, PT, PT, R133.reuse, UR13, RZ, P3, !PT ;  /* 0x0000000d85917c10 */ /* 0x040fe40009ffe4ff */
[----:B-1----:R-:W-:Y:S02]  /*7320*/  PRMT R42, RZ, 0x7610, R42 ;  /* 0x00007610ff2a7816 */ /* 0x002fe4000000002a */
[----:B------:R1:W2:Y:S01]  /*7330*/  @!P0 LDG.E.U8 R190, desc[UR6][R122.64] ;  /* 0x000000067abe8981 */ /* 0x0002a2000c1e1100 */
[----:B------:R-:W-:Y:S02]  /*7340*/  IADD3.X R153, PT, PT, R133, UR18, RZ, P1, !PT ;  /* 0x0000001285997c10 */ /* 0x000fe40008ffe4ff */
[----:B0-----:R-:W-:Y:S01]  /*7350*/  IADD3 R120, P1, PT, R150, UR49, RZ ;  /* 0x0000003196787c10 */ /* 0x001fe2000ff3e0ff */
[----:B------:R0:W2:Y:S01]  /*7360*/  @!P0 LDG.E.U8 R42, desc[UR6][R144.64] ;  /* 0x00000006902a8981 */ /* 0x0000a2000c1e1100 */
[----:B------:R-:W-:-:S02]  /*7370*/  PRMT R40, RZ, 0x7610, R40 ;  /* 0x00007610ff287816 */ /* 0x000fc40000000028 */
[C---:B------:R-:W-:Y:S02]  /*7380*/  IADD3.X R121, PT, PT, R133.reuse, UR15, RZ, P1, !PT ;  /* 0x0000000f85797c10 */ /* 0x040fe40008ffe4ff */
[----:B-1----:R-:W-:Y:S02]  /*7390*/  PRMT R122, RZ, 0x7610, R122 ;  /* 0x00007610ff7a7816 */ /* 0x002fe4000000007a */
[----:B------:R-:W-:Y:S01]  /*73a0*/  PRMT R187, RZ, 0x7610, R187 ;  /* 0x00007610ffbb7816 */ /* 0x000fe200000000bb */
[----:B------:R1:W2:Y:S01]  /*73b0*/  @!P0 LDG.E.U8 R40, desc[UR6][R120.64] ;  /* 0x0000000678288981 */ /* 0x0002a2000c1e1100 */
[C---:B0-----:R-:W-:Y:S02]  /*73c0*/  IADD3 R144, P3, PT, R150.reuse, UR44, RZ ;  /* 0x0000002c96907c10 */ /* 0x041fe4000ff7e0ff */
[----:B------:R-:W-:Y:S01]  /*73d0*/  IADD3 R140, P2, PT, R150, UR45, RZ ;  /* 0x0000002d968c7c10 */ /* 0x000fe2000ff5e0ff */
[----:B------:R0:W2:Y:S01]  /*73e0*/  @!P0 LDG.E.U8 R122, desc[UR6][R136.64] ;  /* 0x00000006887a8981 */ /* 0x0000a2000c1e1100 */
[----:B------:R-:W-:-:S02]  /*73f0*/  IADD3.X R145, PT, PT, R133, UR10, RZ, P3, !PT ;  /* 0x0000000a85917c10 */ /* 0x000fc40009ffe4ff */
[----:B------:R-:W-:Y:S02]  /*7400*/  PRMT R35, RZ, 0x7610, R35 ;  /* 0x00007610ff237816 */ /* 0x000fe40000000023 */
[----:B-1----:R-:W-:Y:S01]  /*7410*/  IADD3 R120, P1, PT, R150, UR46, RZ ;  /* 0x0000002e96787c10 */ /* 0x002fe2000ff3e0ff */
[----:B------:R1:W2:Y:S01]  /*7420*/  @!P0 LDG.E.U8 R187, desc[UR6][R144.64] ;  /* 0x0000000690bb8981 */ /* 0x0002a2000c1e1100 */
[C---:B------:R-:W-:Y:S02]  /*7430*/  IADD3.X R141, PT, PT, R133.reuse, UR11, RZ, P2, !PT ;  /* 0x0000000b858d7c10 */ /* 0x040fe400097fe4ff */
[----:B0-----:R-:W-:Y:S02]  /*7440*/  PRMT R137, RZ, 0x7610, R137 ;  /* 0x00007610ff897816 */ /* 0x001fe40000000089 */
[----:B------:R-:W-:Y:S01]  /*7450*/  PRMT R31, RZ, 0x7610, R31 ;  /* 0x00007610ff1f7816 */ /* 0x000fe2000000001f */
[----:B------:R0:W2:Y:S01]  /*7460*/  @!P0 LDG.E.U8 R35, desc[UR6][R140.64] ;  /* 0x000000068c238981 */ /* 0x0000a2000c1e1100 */
[----:B------:R-:W-:-:S02]  /*7470*/  IADD3.X R121, PT, PT, R133, UR12, RZ, P1, !PT ;  /* 0x0000000c85797c10 */ /* 0x000fc40008ffe4ff */
[C---:B-1----:R-:W-:Y:S01]  /*7480*/  IADD3 R144, P2, PT, R150.reuse, UR42, RZ ;  /* 0x0000002a96907c10 */ /* 0x042fe2000ff5e0ff */
[----:B------:R1:W2:Y:S01]  /*7490*/  @!P0 LDG.E.U8 R137, desc[UR6][R146.64] ;  /* 0x0000000692898981 */ /* 0x0002a2000c1e1100 */
[----:B------:R-:W-:Y:S02]  /*74a0*/  PRMT R193, RZ, 0x7610, R193 ;  /* 0x00007610ffc17816 */ /* 0x000fe400000000c1 */
[----:B------:R-:W-:Y:S01]  /*74b0*/  IADD3.X R145, PT, PT, R133, UR8, RZ, P2, !PT ;  /* 0x0000000885917c10 */ /* 0x000fe200097fe4ff */
[----:B------:R1:W2:Y:S01]  /*74c0*/  @!P0 LDG.E.U8 R31, desc[UR6][R120.64] ;  /* 0x00000006781f8981 */ /* 0x0002a2000c1e1100 */
[C---:B0-----:R-:W-:Y:S02]  /*74d0*/  IADD3 R140, P1, PT, R150.reuse, UR43, RZ ;  /* 0x0000002b968c7c10 */ /* 0x041fe4000ff3e0ff */
[----:B------:R-:W-:Y:S01]  /*74e0*/  PRMT R36, RZ, 0x7610, R36 ;  /* 0x00007610ff247816 */ /* 0x000fe20000000024 */
[----:B------:R0:W2:Y:S01]  /*74f0*/  @!P0 LDG.E.U8 R193, desc[UR6][R144.64] ;  /* 0x0000000690c18981 */ /* 0x0000a2000c1e1100 */
[----:B-1----:R-:W-:-:S02]  /*7500*/  IADD3 R146, P3, PT, R150, R235, RZ ;  /* 0x000000eb96927210 */ /* 0x002fc40007f7e0ff */
[C---:B------:R-:W-:Y:S02]  /*7510*/  IADD3.X R141, PT, PT, R133.reuse, UR76, RZ, P1, !PT ;  /* 0x0000004c858d7c10 */ /* 0x040fe40008ffe4ff */
[----:B------:R-:W-:Y:S01]  /*7520*/  PRMT R121, RZ, 0x7610, R121 ;  /* 0x00007610ff797816 */ /* 0x000fe20000000079 */
[----:B------:R-:W-:Y:S01]  /*7530*/  IMAD.X R147, R133, 0x1, R234, P3 ;  /* 0x0000000185937824 */ /* 0x000fe200018e06ea */
[----:B------:R-:W-:Y:S01]  /*7540*/  PRMT R188, RZ, 0x7610, R188 ;  /* 0x00007610ffbc7816 */ /* 0x000fe200000000bc */
[----:B------:R1:W2:Y:S01]  /*7550*/  @!P0 LDG.E.U8 R36, desc[UR6][R148.64] ;  /* 0x0000000694248981 */ /* 0x0002a2000c1e1100 */
[C---:B------:R-:W-:Y:S02]  /*7560*/  IADD3 RZ, P1, PT, R150.reuse, R7, RZ ;  /* 0x0000000796ff7210 */ /* 0x040fe40007f3e0ff */
[C---:B0-----:R-:W-:Y:S01]  /*7570*/  IADD3 R144, P3, PT, R150.reuse, R206, RZ ;  /* 0x000000ce96907210 */ /* 0x041fe20007f7e0ff */
[----:B------:R0:W2:Y:S01]  /*7580*/  @!P0 LDG.E.U8 R121, desc[UR6][R140.64] ;  /* 0x000000068c798981 */ /* 0x0000a2000c1e1100 */
[----:B------:R-:W-:-:S02]  /*7590*/  IADD3 RZ, P2, PT, R150, UR66, RZ ;  /* 0x0000004296ff7c10 */ /* 0x000fc4000ff5e0ff */
[----:B------:R-:W-:Y:S01]  /*75a0*/  PRMT R136, RZ, 0x7610, R136 ;  /* 0x00007610ff887816 */ /* 0x000fe20000000088 */
[----:B------:R0:W2:Y:S01]  /*75b0*/  @!P0 LDG.E.U8 R188, desc[UR6][R146.64] ;  /* 0x0000000692bc8981 */ /* 0x0000a2000c1e1100 */
[----:B------:R-:W-:Y:S01]  /*75c0*/  PRMT R189, RZ, 0x7610, R189 ;  /* 0x00007610ffbd7816 */ /* 0x000fe200000000bd */
[C---:B------:R-:W-:Y:S01]  /*75d0*/  IMAD.X R145, R133.reuse, 0x1, R0, P3 ;  /* 0x0000000185917824 */ /* 0x040fe200018e0600 */
[C---:B------:R-:W-:Y:S01]  /*75e0*/  IADD3 RZ, P3, PT, R150.reuse, R12, RZ ;  /* 0x0000000c96ff7210 */ /* 0x040fe20007f7e0ff */
[C---:B-1----:R-:W-:Y:S01]  /*75f0*/  IMAD.IADD R148, R150.reuse, 0x1, R7 ;  /* 0x0000000196947824 */ /* 0x042fe200078e0207 */
[----:B0-----:R-:W-:Y:S01]  /*7600*/  PRMT R140, RZ, 0x7610, R140 ;  /* 0x00007610ff8c7816 */ /* 0x001fe2000000008c */
[C---:B------:R-:W-:Y:S01]  /*7610*/  IMAD.X R149, R133.reuse, 0x1, R115, P1 ;  /* 0x0000000185957824 */ /* 0x040fe200008e0673 */
[C---:B------:R-:W-:Y:S01]  /*7620*/  IADD3 RZ, P1, PT, R150.reuse, R8, RZ ;  /* 0x0000000896ff7210 */ /* 0x040fe20007f3e0ff */
[----:B------:R0:W2:Y:S01]  /*7630*/  @!P0 LDG.E.U8 R136, desc[UR6][R144.64] ;  /* 0x0000000690888981 */ /* 0x0000a2000c1e1100 */
[----:B------:R-:W-:Y:S01]  /*7640*/  VIADD R146, R150, UR66 ;  /* 0x0000004296927c36 */ /* 0x000fe20008000000 */
[----:B------:R-:W-:-:S02]  /*7650*/  IADD3.X R147, PT, PT, R133, UR32, RZ, P2, !PT ;  /* 0x0000002085937c10 */ /* 0x000fc400097fe4ff */
[C---:B------:R-:W-:Y:S01]  /*7660*/  IADD3 RZ, P2, PT, R150.reuse, R10, RZ ;  /* 0x0000000a96ff7210 */ /* 0x040fe20007f5e0ff */
[----:B------:R1:W2:Y:S01]  /*7670*/  @!P0 LDG.E.U8 R189, desc[UR6][R148.64] ;  /* 0x0000000694bd8981 */ /* 0x0002a2000c1e1100 */
[----:B------:R-:W-:Y:S02]  /*7680*/  PRMT R123, RZ, 0x7610, R123 ;  /* 0x00007610ff7b7816 */ /* 0x000fe4000000007b */
[----:B------:R-:W-:Y:S01]  /*7690*/  PRMT R29, RZ, 0x7610, R29 ;  /* 0x00007610ff1d7816 */ /* 0x000fe2000000001d */
[----:B------:R1:W2:Y:S01]  /*76a0*/  @!P0 LDG.E.U8 R140, desc[UR6][R146.64] ;  /* 0x00000006928c8981 */ /* 0x0002a2000c1e1100 */
[----:B------:R-:W-:Y:S01]  /*76b0*/  PRMT R191, RZ, 0x7610, R191 ;  /* 0x00007610ffbf7816 */ /* 0x000fe200000000bf */
[C---:B0-----:R-:W-:Y:S02]  /*76c0*/  IMAD.IADD R144, R150.reuse, 0x1, R8 ;  /* 0x0000000196907824 */ /* 0x041fe400078e0208 */
[----:B------:R-:W-:Y:S01]  /*76d0*/  IMAD.X R145, R133, 0x1, R116, P1 ;  /* 0x0000000185917824 */ /* 0x000fe200008e0674 */
[C---:B------:R-:W-:Y:S01]  /*76e0*/  IADD3 RZ, P1, PT, R150.reuse, R14, RZ ;  /* 0x0000000e96ff7210 */ /* 0x040fe20007f3e0ff */
[----:B-1----:R-:W-:-:S02]  /*76f0*/  IMAD.IADD R148, R150, 0x1, R12 ;  /* 0x0000000196947824 */ /* 0x002fc400078e020c */
[C---:B------:R-:W-:Y:S01]  /*7700*/  IMAD.X R149, R133.reuse, 0x1, R118, P3 ;  /* 0x0000000185957824 */ /* 0x040fe200018e0676 */
[C---:B------:R-:W-:Y:S01]  /*7710*/  IADD3 RZ, P3, PT, R150.reuse, R11, RZ ;  /* 0x0000000b96ff7210 */ /* 0x040fe20007f7e0ff */
[C---:B------:R-:W-:Y:S01]  /*7720*/  IMAD.IADD R146, R150.reuse, 0x1, R10 ;  /* 0x0000000196927824 */ /* 0x040fe200078e020a */
[----:B------:R0:W2:Y:S01]  /*7730*/  @!P0 LDG.E.U8 R123, desc[UR6][R144.64] ;  /* 0x00000006907b8981 */ /* 0x0000a2000c1e1100 */
[----:B------:R-:W-:Y:S01]  /*7740*/  IMAD.X R147, R133, 0x1, R117, P2 ;  /* 0x0000000185937824 */ /* 0x000fe200010e0675 */
[C---:B------:R-:W-:Y:S02]  /*7750*/  IADD3 RZ, P2, PT, R150.reuse, R9, RZ ;  /* 0x0000000996ff7210 */ /* 0x040fe40007f5e0ff */
[----:B------:R1:W2:Y:S01]  /*7760*/  @!P0 LDG.E.U8 R191, desc[UR6][R148.64] ;  /* 0x0000000694bf8981 */ /* 0x0002a2000c1e1100 */
[----:B------:R-:W-:Y:S02]  /*7770*/  PRMT R185, RZ, 0x7610, R185 ;  /* 0x00007610ffb97816 */ /* 0x000fe400000000b9 */
[----:B------:R-:W-:Y:S01]  /*7780*/  PRMT R43, RZ, 0x7610, R43 ;  /* 0x00007610ff2b7816 */ /* 0x000fe2000000002b */
[----:B------:R1:W2:Y:S01]  /*7790*/  @!P0 LDG.E.U8 R29, desc[UR6][R146.64] ;  /* 0x00000006921d8981 */ /* 0x0002a2000c1e1100 */
[----:B------:R-:W-:Y:S01]  /*77a0*/  PRMT R38, RZ, 0x7610, R38 ;  /* 0x00007610ff267816 */ /* 0x000fe20000000026 */
[----:B0-----:R-:W-:-:S02]  /*77b0*/  IMAD.IADD R144, R150, 0x1, R14 ;  /* 0x0000000196907824 */ /* 0x001fc400078e020e */
[C---:B------:R-:W-:Y:S01]  /*77c0*/  IMAD.X R145, R133.reuse, 0x1, R119, P1 ;  /* 0x0000000185917824 */ /* 0x040fe200008e0677 */
[C---:B------:R-:W-:Y:S01]  /*77d0*/  IADD3 RZ, P1, PT, R150.reuse, R15, RZ ;  /* 0x0000000f96ff7210 */ /* 0x040fe20007f3e0ff */
[C---:B-1----:R-:W-:Y:S02]  /*77e0*/  IMAD.IADD R148, R150.reuse, 0x1, R11 ;  /* 0x0000000196947824 */ /* 0x042fe400078e020b */
[C---:B------:R-:W-:Y:S01]  /*77f0*/  IMAD.X R149, R133.reuse, 0x1, R125, P3 ;  /* 0x0000000185957824 */ /* 0x040fe200018e067d */
[C---:B------:R-:W-:Y:S01]  /*7800*/  IADD3 RZ, P3, PT, R150.reuse, R17, RZ ;  /* 0x0000001196ff7210 */ /* 0x040fe20007f7e0ff */
[C---:B------:R-:W-:Y:S01]  /*7810*/  IMAD.IADD R146, R150.reuse, 0x1, R9 ;  /* 0x0000000196927824 */ /* 0x040fe200078e0209 */
[----:B------:R0:W2:Y:S01]  /*7820*/  @!P0 LDG.E.U8 R185, desc[UR6][R144.64] ;  /* 0x0000000690b98981 */ /* 0x0000a2000c1e1100 */
[----:B------:R-:W-:Y:S01]  /*7830*/  IMAD.X R147, R133, 0x1, R124, P2 ;  /* 0x0000000185937824 */ /* 0x000fe200010e067c */
[----:B------:R-:W-:Y:S02]  /*7840*/  IADD3 RZ, P2, PT, R150, R16, RZ ;  /* 0x0000001096ff7210 */ /* 0x000fe40007f5e0ff */
[----:B------:R1:W2:Y:S01]  /*7850*/  @!P0 LDG.E.U8 R38, desc[UR6][R148.64] ;  /* 0x0000000694268981 */ /* 0x0002a2000c1e1100 */
[----:B------:R-:W-:-:S02]  /*7860*/  PRMT R141, RZ, 0x7610, R141 ;  /* 0x00007610ff8d7816 */ /* 0x000fc4000000008d */
[----:B------:R-:W-:Y:S01]  /*7870*/  PRMT R120, RZ, 0x7610, R120 ;  /* 0x00007610ff787816 */ /* 0x000fe20000000078 */
[----:B------:R1:W2:Y:S01]  /*7880*/  @!P0 LDG.E.U8 R43, desc[UR6][R146.64] ;  /* 0x00000006922b8981 */ /* 0x0002a2000c1e1100 */
[----:B------:R-:W-:Y:S01]  /*7890*/  PRMT R33, RZ, 0x7610, R33 ;  /* 0x00007610ff217816 */ /* 0x000fe20000000021 */
[C---:B0-----:R-:W-:Y:S02]  /*78a0*/  IMAD.IADD R144, R150.reuse, 0x1, R15 ;  /* 0x0000000196907824 */ /* 0x041fe400078e020f */
        /* <DEDUP_REMOVED lines=8> */
[----:B------:R-:W-:-:S02]  /*7930*/  IADD3 RZ, P2, PT, R150, R19, RZ ;  /* 0x0000001396ff7210 */ /* 0x000fc40007f5e0ff */
        /* <DEDUP_REMOVED lines=27> */
[----:B------:R0:W-:Y:S01]  /*7af0*/  STL [R1+0x1c], R4 ;  /* 0x00001c0401007387 */ /* 0x0001e20000100800 */
[----:B------:R-:W-:Y:S01]  /*7b00*/  IMAD.X R147, R133, 0x1, R195, P2 ;  /* 0x0000000185937824 */ /* 0x000fe200010e06c3 */
[----:B------:R-:W-:Y:S02]  /*7b10*/  IADD3 RZ, P2, PT, R150, R26, RZ ;  /* 0x0000001a96ff7210 */ /* 0x000fe40007f5e0ff */
[----:B------:R1:W2:Y:S01]  /*7b20*/  @!P0 LDG.E.U8 R202, desc[UR6][R144.64] ;  /* 0x0000000690ca8981 */ /* 0x0002a2000c1e1100 */
[----:B------:R-:W-:-:S02]  /*7b30*/  PRMT R208, RZ, 0x7610, R208 ;  /* 0x00007610ffd07816 */ /* 0x000fc400000000d0 */
[----:B------:R-:W-:Y:S01]  /*7b40*/  PRMT R209, RZ, 0x7610, R209 ;  /* 0x00007610ffd17816 */ /* 0x000fe200000000d1 */
[----:B------:R0:W2:Y:S01]  /*7b50*/  @!P0 LDG.E.U8 R203, desc[UR6][R146.64] ;  /* 0x0000000692cb8981 */ /* 0x0000a2000c1e1100 */
[----:B------:R-:W-:-:S03]  /*7b60*/  PRMT R210, RZ, 0x7610, R210 ;  /* 0x00007610ffd27816 */ /* 0x000fc600000000d2 */
[----:B------:R0:W2:Y:S01]  /*7b70*/  @!P0 LDG.E.U8 R204, desc[UR6][R148.64] ;  /* 0x0000000694cc8981 */ /* 0x0000a2000c1e1100 */
[----:B-1----:R-:W-:-:S03]  /*7b80*/  IMAD.IADD R144, R150, 0x1, R25 ;  /* 0x0000000196907824 */ /* 0x002fc600078e0219 */
[----:B------:R-:W-:Y:S01]  /*7b90*/  STL [R1+0x20], R6 ;  /* 0x0000200601007387 */ /* 0x000fe20000100800 */
[C---:B------:R-:W-:Y:S01]  /*7ba0*/  IMAD.X R145, R133.reuse, 0x1, R200, P1 ;  /* 0x0000000185917824 */ /* 0x040fe200008e06c8 */
[C---:B------:R-:W-:Y:S01]  /*7bb0*/  IADD3 RZ, P1, PT, R150.reuse, R108, RZ ;  /* 0x0000006c96ff7210 */ /* 0x040fe20007f3e0ff */
[C---:B0-----:R-:W-:Y:S01]  /*7bc0*/  IMAD.IADD R146, R150.reuse, 0x1, R26 ;  /* 0x0000000196927824 */ /* 0x041fe200078e021a */
[----:B------:R-:W-:Y:S01]  /*7bd0*/  STL [R1+0x24], R5 ;  /* 0x0000240501007387 */ /* 0x000fe20000100800 */
[C---:B------:R-:W-:Y:S01]  /*7be0*/  IMAD.X R147, R133.reuse, 0x1, R201, P2 ;  /* 0x0000000185937824 */ /* 0x040fe200010e06c9 */
[C---:B------:R-:W-:Y:S01]  /*7bf0*/  IADD3 RZ, P2, PT, R150.reuse, R109, RZ ;  /* 0x0000006d96ff7210 */ /* 0x040fe20007f5e0ff */
[C---:B------:R-:W-:Y:S02]  /*7c00*/  IMAD.IADD R148, R150.reuse, 0x1, R27 ;  /* 0x0000000196947824 */ /* 0x040fe400078e021b */
[----:B------:R-:W-:Y:S01]  /*7c10*/  IMAD.X R149, R133, 0x1, R205, P3 ;  /* 0x0000000185957824 */ /* 0x000fe200018e06cd */
[----:B------:R-:W-:Y:S01]  /*7c20*/  IADD3 RZ, P3, PT, R150, R110, RZ ;  /* 0x0000006e96ff7210 */ /* 0x000fe20007f7e0ff */
[----:B------:R-:W-:Y:S01]  /*7c30*/  STL [R1+0x28], R235 ;  /* 0x000028eb01007387 */ /* 0x000fe20000100800 */
[----:B------:R-:W-:-:S03]  /*7c40*/  PRMT R214, RZ, 0x7610, R214 ;  /* 0x00007610ffd67816 */ /* 0x000fc600000000d6 */
[----:B------:R-:W-:Y:S01]  /*7c50*/  STL [R1+0x2c], R234 ;  /* 0x00002cea01007387 */ /* 0x000fe20000100800 */
[----:B------:R-:W-:Y:S02]  /*7c60*/  PRMT R215, RZ, 0x7610, R215 ;  /* 0x00007610ffd77816 */ /* 0x000fe400000000d7 */
[----:B------:R-:W-:Y:S01]  /*7c70*/  PRMT R216, RZ, 0x7610, R216 ;  /* 0x00007610ffd87816 */ /* 0x000fe200000000d8 */
[----:B------:R-:W-:Y:S04]  /*7c80*/  STL [R1+0x30], R0 ;  /* 0x0000300001007387 */ /* 0x000fe80000100800 */
[----:B------:R-:W-:Y:S04]  /*7c90*/  STL [R1+0x34], R7 ;  /* 0x0000340701007387 */ /* 0x000fe80000100800 */
[----:B------:R0:W2:Y:S04]  /*7ca0*/  @!P0 LDG.E.U8 R208, desc[UR6][R144.64] ;  /* 0x0000000690d08981 */ /* 0x0000a8000c1e1100 */
[----:B------:R1:W2:Y:S04]  /*7cb0*/  @!P0 LDG.E.U8 R209, desc[UR6][R146.64] ;  /* 0x0000000692d18981 */ /* 0x0002a8000c1e1100 */
[----:B------:R4:W2:Y:S01]  /*7cc0*/  @!P0 LDG.E.U8 R210, desc[UR6][R148.64] ;  /* 0x0000000694d28981 */ /* 0x0008a2000c1e1100 */
[----:B0-----:R-:W-:-:S03]  /*7cd0*/  IMAD.IADD R144, R150, 0x1, R108 ;  /* 0x0000000196907824 */ /* 0x001fc600078e026c */
[----:B------:R-:W-:Y:S01]  /*7ce0*/  STL [R1+0x38], R115 ;  /* 0x0000387301007387 */ /* 0x000fe20000100800 */
[C---:B------:R-:W-:Y:S01]  /*7cf0*/  IMAD.X R145, R133.reuse, 0x1, R212, P1 ;  /* 0x0000000185917824 */ /* 0x040fe200008e06d4 */
[C---:B------:R-:W-:Y:S01]  /*7d00*/  IADD3 RZ, P1, PT, R150.reuse, R111, RZ ;  /* 0x0000006f96ff7210 */ /* 0x040fe20007f3e0ff */
[C---:B-1----:R-:W-:Y:S01]  /*7d10*/  IMAD.IADD R146, R150.reuse, 0x1, R109 ;  /* 0x0000000196927824 */ /* 0x042fe200078e026d */
[----:B------:R-:W-:Y:S01]  /*7d20*/  STL [R1+0x3c], R8 ;  /* 0x00003c0801007387 */ /* 0x000fe20000100800 */
[C---:B------:R-:W-:Y:S01]  /*7d30*/  IMAD.X R147, R133.reuse, 0x1, R213, P2 ;  /* 0x0000000185937824 */ /* 0x040fe200010e06d5 */
[C---:B------:R-:W-:Y:S01]  /*7d40*/  IADD3 RZ, P2, PT, R150.reuse, R113, RZ ;  /* 0x0000007196ff7210 */ /* 0x040fe20007f5e0ff */
[C---:B----4-:R-:W-:Y:S02]  /*7d50*/  IMAD.IADD R148, R150.reuse, 0x1, R110 ;  /* 0x0000000196947824 */ /* 0x050fe400078e026e */
[----:B------:R-:W-:Y:S01]  /*7d60*/  IMAD.X R149, R133, 0x1, R217, P3 ;  /* 0x0000000185957824 */ /* 0x000fe200018e06d9 */
[----:B------:R-:W-:Y:S01]  /*7d70*/  STL [R1+0x40], R116 ;  /* 0x0000407401007387 */ /* 0x000fe20000100800 */
[----:B------:R-:W-:-:S03]  /*7d80*/  IADD3 RZ, P3, PT, R150, UR75, RZ ;  /* 0x0000004b96ff7c10 */ /* 0x000fc6000ff7e0ff */
[----:B------:R-:W-:Y:S01]  /*7d90*/  STL [R1+0x44], R10 ;  /* 0x0000440a01007387 */ /* 0x000fe20000100800 */
[----:B------:R-:W-:Y:S02]  /*7da0*/  PRMT R218, RZ, 0x7610, R218 ;  /* 0x00007610ffda7816 */ /* 0x000fe400000000da */
[----:B------:R-:W-:Y:S01]  /*7db0*/  PRMT R219, RZ, 0x7610, R219 ;  /* 0x00007610ffdb7816 */ /* 0x000fe200000000db */
[----:B------:R-:W-:Y:S01]  /*7dc0*/  STL [R1+0x48], R117 ;  /* 0x0000487501007387 */ /* 0x000fe20000100800 */
[----:B------:R-:W-:-:S03]  /*7dd0*/  PRMT R220, RZ, 0x7610, R220 ;  /* 0x00007610ffdc7816 */ /* 0x000fc600000000dc */
[----:B------:R-:W-:Y:S04]  /*7de0*/  STL [R1+0x4c], R12 ;  /* 0x00004c0c01007387 */ /* 0x000fe80000100800 */
[----:B------:R0:W4:Y:S04]  /*7df0*/  @!P0 LDG.E.U8 R214, desc[UR6][R144.64] ;  /* 0x0000000690d68981 */ /* 0x000128000c1e1100 */
[----:B------:R1:W2:Y:S04]  /*7e00*/  @!P0 LDG.E.U8 R215, desc[UR6][R146.64] ;  /* 0x0000000692d78981 */ /* 0x0002a8000c1e1100 */
[----:B------:R3:W2:Y:S01]  /*7e10*/  @!P0 LDG.E.U8 R216, desc[UR6][R148.64] ;  /* 0x0000000694d88981 */ /* 0x0006a2000c1e1100 */
[----:B0-----:R-:W-:-:S03]  /*7e20*/  IMAD.IADD R144, R150, 0x1, R111 ;  /* 0x0000000196907824 */ /* 0x001fc600078e026f */
[----:B------:R-:W-:Y:S01]  /*7e30*/  STL [R1+0x50], R118 ;  /* 0x0000507601007387 */ /* 0x000fe20000100800 */
[C---:B------:R-:W-:Y:S02]  /*7e40*/  IMAD.X R145, R133.reuse, 0x1, R221, P1 ;  /* 0x0000000185917824 */ /* 0x040fe400008e06dd */
[C---:B-1----:R-:W-:Y:S01]  /*7e50*/  IMAD.IADD R146, R150.reuse, 0x1, R113 ;  /* 0x0000000196927824 */ /* 0x042fe200078e0271 */
[----:B------:R-:W-:Y:S01]  /*7e60*/  STL [R1+0x54], R14 ;  /* 0x0000540e01007387 */ /* 0x000fe20000100800 */
[C---:B------:R-:W-:Y:S01]  /*7e70*/  IMAD.X R147, R133.reuse, 0x1, R233, P2 ;  /* 0x0000000185937824 */ /* 0x040fe200010e06e9 */
[----:B---3--:R-:W-:Y:S01]  /*7e80*/  IADD3.X R149, PT, PT, R133, UR41, RZ, P3, !PT ;  /* 0x0000002985957c10 */ /* 0x008fe20009ffe4ff */
[C---:B------:R-:W-:Y:S01]  /*7e90*/  VIADD R148, R150.reuse, UR75 ;  /* 0x0000004b96947c36 */ /* 0x040fe20008000000 */
[----:B------:R-:W-:Y:S01]  /*7ea0*/  STL [R1+0x58], R119 ;  /* 0x0000587701007387 */ /* 0x000fe20000100800 */
[C---:B------:R-:W-:Y:S02]  /*7eb0*/  IADD3 RZ, P1, PT, R150.reuse, UR74, RZ ;  /* 0x0000004a96ff7c10 */ /* 0x040fe4000ff3e0ff */
[C---:B------:R-:W-:Y:S01]  /*7ec0*/  IADD3 RZ, P2, PT, R150.reuse, UR73, RZ ;  /* 0x0000004996ff7c10 */ /* 0x040fe2000ff5e0ff */
[----:B------:R-:W0:Y:S01]  /*7ed0*/  S2R R4, SR_TID.X ;  /* 0x0000000000047919 */ /* 0x000e220000002100 */
[----:B------:R-:W-:Y:S01]  /*7ee0*/  IADD3 RZ, P3, PT, R150, UR72, RZ ;  /* 0x0000004896ff7c10 */ /* 0x000fe2000ff7e0ff */
[----:B------:R-:W-:Y:S01]  /*7ef0*/  STL [R1+0x5c], R9 ;  /* 0x00005c0901007387 */ /* 0x000fe20000100800 */
[----:B------:R-:W-:-:S02]  /*7f00*/  PRMT R225, RZ, 0x7610, R225 ;  /* 0x00007610ffe17816 */ /* 0x000fc400000000e1 */
[----:B------:R-:W-:Y:S01]  /*7f10*/  PRMT R223, RZ, 0x7610, R223 ;  /* 0x00007610ffdf7816 */ /* 0x000fe200000000df */
[----:B------:R-:W-:Y:S01]  /*7f20*/  STL [R1+0x60], R124 ;  /* 0x0000607c01007387 */ /* 0x000fe20000100800 */
[----:B------:R-:W-:-:S03]  /*7f30*/  PRMT R224, RZ, 0x7610, R224 ;  /* 0x00007610ffe07816 */ /* 0x000fc600000000e0 */
[----:B------:R-:W-:Y:S04]  /*7f40*/  STL [R1+0x64], R11 ;  /* 0x0000640b01007387 */ /* 0x000fe80000100800 */
[----:B------:R1:W3:Y:S04]  /*7f50*/  @!P0 LDG.E.U8 R218, desc[UR6][R144.64] ;  /* 0x0000000690da8981 */ /* 0x0002e8000c1e1100 */
[----:B------:R0:W2:Y:S04]  /*7f60*/  @!P0 LDG.E.U8 R219, desc[UR6][R146.64] ;  /* 0x0000000692db8981 */ /* 0x0000a8000c1e1100 */
[----:B------:R0:W2:Y:S01]  /*7f70*/  @!P0 LDG.E.U8 R220, desc[UR6][R148.64] ;  /* 0x0000000694dc8981 */ /* 0x0000a2000c1e1100 */
[----:B-1----:R-:W-:Y:S01]  /*7f80*/  VIADD R144, R150, UR74 ;  /* 0x0000004a96907c36 */ /* 0x002fe20008000000 */
[----:B------:R-:W-:-:S02]  /*7f90*/  IADD3.X R145, PT, PT, R133, UR40, RZ, P1, !PT ;  /* 0x0000002885917c10 */ /* 0x000fc40008ffe4ff */
[----:B------:R-:W-:Y:S01]  /*7fa0*/  STL [R1+0x68], R125 ;  /* 0x0000687d01007387 */ /* 0x000fe20000100800 */
[C---:B0-----:R-:W-:Y:S01]  /*7fb0*/  VIADD R146, R150.reuse, UR72 ;  /* 0x0000004896927c36 */ /* 0x041fe20008000000 */
[C---:B------:R-:W-:Y:S02]  /*7fc0*/  IADD3.X R147, PT, PT, R133.reuse, UR38, RZ, P3, !PT ;  /* 0x0000002685937c10 */ /* 0x040fe40009ffe4ff */
[----:B------:R-:W-:Y:S01]  /*7fd0*/  STL [R1+0x6c], R15 ;  /* 0x00006c0f01007387 */ /* 0x000fe20000100800 */
[C---:B------:R-:W-:Y:S01]  /*7fe0*/  VIADD R148, R150.reuse, UR73 ;  /* 0x0000004996947c36 */ /* 0x040fe20008000000 */
[----:B------:R-:W-:Y:S02]  /*7ff0*/  IADD3.X R149, PT, PT, R133, UR39, RZ, P2, !PT ;  /* 0x0000002785957c10 */ /* 0x000fe400097fe4ff */
[----:B------:R-:W-:Y:S01]  /*8000*/  STL [R1+0x70], R127 ;  /* 0x0000707f01007387 */ /* 0x000fe20000100800 */
[C---:B------:R-:W-:Y:S02]  /*8010*/  IADD3 RZ, P3, PT, R150.reuse, UR67, RZ ;  /* 0x0000004396ff7c10 */ /* 0x040fe4000ff7e0ff */
[C---:B------:R-:W-:Y:S01]  /*8020*/  IADD3 RZ, P1, PT, R150.reuse, UR69, RZ ;  /* 0x0000004596ff7c10 */ /* 0x040fe2000ff3e0ff */
[----:B------:R-:W-:Y:S01]  /*8030*/  STL [R1+0x74], R16 ;  /* 0x0000741001007387 */ /* 0x000fe20000100800 */
[----:B------:R-:W-:-:S02]  /*8040*/  IADD3 RZ, P2, PT, R150, UR68, RZ ;  /* 0x0000004496ff7c10 */ /* 0x000fc4000ff5e0ff */
[----:B------:R-:W-:Y:S01]  /*8050*/  PRMT R230, RZ, 0x7610, R230 ;  /* 0x00007610ffe67816 */ /* 0x000fe200000000e6 */
[----:B------:R-:W-:Y:S01]  /*8060*/  STL [R1+0x78], R128 ;  /* 0x0000788001007387 */ /* 0x000fe20000100800 */
[----:B------:R-:W-:Y:S02]  /*8070*/  PRMT R231, RZ, 0x7610, R231 ;  /* 0x00007610ffe77816 */ /* 0x000fe400000000e7 */
[----:B------:R-:W-:Y:S01]  /*8080*/  PRMT R232, RZ, 0x7610, R232 ;  /* 0x00007610ffe87816 */ /* 0x000fe200000000e8 */
[----:B------:R-:W-:Y:S04]  /*8090*/  STL [R1+0x7c], R17 ;  /* 0x00007c1101007387 */ /* 0x000fe80000100800 */
[----:B------:R0:W2:Y:S04]  /*80a0*/  @!P0 LDG.E.U8 R225, desc[UR6][R144.64] ;  /* 0x0000000690e18981 */ /* 0x0000a8000c1e1100 */
[----:B------:R1:W2:Y:S04]  /*80b0*/  @!P0 LDG.E.U8 R224, desc[UR6][R146.64] ;  /* 0x0000000692e08981 */ /* 0x0002a8000c1e1100 */
[----:B------:R1:W2:Y:S01]  /*80c0*/  @!P0 LDG.E.U8 R223, desc[UR6][R148.64] ;  /* 0x0000000694df8981 */ /* 0x0002a2000c1e1100 */
[----:B0-----:R-:W-:Y:S01]  /*80d0*/  VIADD R144, R150, UR67 ;  /* 0x0000004396907c36 */ /* 0x001fe20008000000 */
[----:B------:R-:W-:-:S02]  /*80e0*/  IADD3.X R145, PT, PT, R133, UR33, RZ, P3, !PT ;  /* 0x0000002185917c10 */ /* 0x000fc40009ffe4ff */
[----:B------:R-:W-:Y:S01]  /*80f0*/  STL [R1+0x80], R129 ;  /* 0x0000808101007387 */ /* 0x000fe20000100800 */
[C---:B-1----:R-:W-:Y:S01]  /*8100*/  VIADD R146, R150.reuse, UR69 ;  /* 0x0000004596927c36 */ /* 0x042fe20008000000 */
[C---:B------:R-:W-:Y:S02]  /*8110*/  IADD3.X R147, PT, PT, R133.reuse, UR35, RZ, P1, !PT ;  /* 0x0000002385937c10 */ /* 0x040fe40008ffe4ff */
[----:B------:R-:W-:Y:S01]  /*8120*/  STL [R1+0x84], R18 ;  /* 0x0000841201007387 */ /* 0x000fe20000100800 */
[C---:B------:R-:W-:Y:S01]  /*8130*/  IADD3 RZ, P1, PT, R150.reuse, R112, RZ ;  /* 0x0000007096ff7210 */ /* 0x040fe20007f3e0ff */
[C---:B------:R-:W-:Y:S01]  /*8140*/  VIADD R148, R150.reuse, UR68 ;  /* 0x0000004496947c36 */ /* 0x040fe20008000000 */
[----:B------:R-:W-:Y:S01]  /*8150*/  IADD3.X R149, PT, PT, R133, UR34, RZ, P2, !PT ;  /* 0x0000002285957c10 */ /* 0x000fe200097fe4ff */
[----:B------:R-:W-:Y:S01]  /*8160*/  STL [R1+0x88], R130 ;  /* 0x0000888201007387 */ /* 0x000fe20000100800 */
[C---:B------:R-:W-:Y:S02]  /*8170*/  IADD3 RZ, P2, PT, R150.reuse, UR71, RZ ;  /* 0x0000004796ff7c10 */ /* 0x040fe4000ff5e0ff */
[----:B------:R-:W-:Y:S01]  /*8180*/  IADD3 RZ, P3, PT, R150, UR70, RZ ;  /* 0x0000004696ff7c10 */ /* 0x000fe2000ff7e0ff */
[----:B------:R-:W-:Y:S01]  /*8190*/  STL [R1+0x8c], R19 ;  /* 0x00008c1301007387 */ /* 0x000fe20000100800 */
[----:B------:R-:W-:-:S02]  /*81a0*/  PRMT R236, RZ, 0x7610, R236 ;  /* 0x00007610ffec7816 */ /* 0x000fc400000000ec */
[----:B------:R-:W-:Y:S01]  /*81b0*/  PRMT R238, RZ, 0x7610, R238 ;  /* 0x00007610ffee7816 */ /* 0x000fe200000000ee */
[----:B------:R-:W-:Y:S01]  /*81c0*/  STL [R1+0x90], R131 ;  /* 0x0000908301007387 */ /* 0x000fe20000100800 */
[----:B------:R-:W-:-:S03]  /*81d0*/  PRMT R237, RZ, 0x7610, R237 ;  /* 0x00007610ffed7816 */ /* 0x000fc600000000ed */
[----:B------:R-:W-:Y:S04]  /*81e0*/  STL [R1+0x94], R20 ;  /* 0x0000941401007387 */ /* 0x000fe80000100800 */
[----:B------:R0:W2:Y:S04]  /*81f0*/  @!P0 LDG.E.U8 R232, desc[UR6][R144.64] ;  /* 0x0000000690e88981 */ /* 0x0000a8000c1e1100 */
[----:B------:R1:W2:Y:S04]  /*8200*/  @!P0 LDG.E.U8 R230, desc[UR6][R146.64] ;  /* 0x0000000692e68981 */ /* 0x0002a8000c1e1100 */
[----:B------:R1:W2:Y:S01]  /*8210*/  @!P0 LDG.E.U8 R231, desc[UR6][R148.64] ;  /* 0x0000000694e78981 */ /* 0x0002a2000c1e1100 */
[----:B0-----:R-:W-:-:S03]  /*8220*/  IMAD.IADD R144, R150, 0x1, R112 ;  /* 0x0000000196907824 */ /* 0x001fc600078e0270 */
[----:B------:R-:W-:Y:S01]  /*8230*/  STL [R1+0x98], R132 ;  /* 0x0000988401007387 */ /* 0x000fe20000100800 */
[C---:B------:R-:W-:Y:S01]  /*8240*/  IMAD.X R145, R133.reuse, 0x1, R222, P1 ;  /* 0x0000000185917824 */ /* 0x040fe200008e06de */
[C---:B-1----:R-:W-:Y:S01]  /*8250*/  IADD3.X R147, PT, PT, R133.reuse, UR37, RZ, P2, !PT ;  /* 0x0000002585937c10 */ /* 0x042fe200097fe4ff */
[C---:B------:R-:W-:Y:S01]  /*8260*/  VIADD R146, R150.reuse, UR71 ;  /* 0x0000004796927c36 */ /* 0x040fe20008000000 */
[----:B------:R-:W-:Y:S01]  /*8270*/  STL [R1+0x9c], R21 ;  /* 0x00009c1501007387 */ /* 0x000fe20000100800 */
[C---:B------:R-:W-:Y:S01]  /*8280*/  IADD3 RZ, P1, PT, R150.reuse, R3, RZ ;  /* 0x0000000396ff7210 */ /* 0x040fe20007f3e0ff */
[C---:B------:R-:W-:Y:S01]  /*8290*/  VIADD R148, R150.reuse, UR70 ;  /* 0x0000004696947c36 */ /* 0x040fe20008000000 */
[----:B------:R-:W-:Y:S01]  /*82a0*/  IADD3.X R149, PT, PT, R133, UR36, RZ, P3, !PT ;  /* 0x0000002485957c10 */ /* 0x000fe20009ffe4ff */
[----:B------:R-:W-:Y:S01]  /*82b0*/  STL [R1+0xa0], R142 ;  /* 0x0000a08e01007387 */ /* 0x000fe20000100800 */
[C---:B------:R-:W-:Y:S02]  /*82c0*/  IADD3 RZ, P3, PT, R150.reuse, R22, RZ ;  /* 0x0000001696ff7210 */ /* 0x040fe40007f7e0ff */
[----:B------:R-:W-:Y:S01]  /*82d0*/  IADD3 RZ, P2, PT, R150, R13, RZ ;  /* 0x0000000d96ff7210 */ /* 0x000fe20007f5e0ff */
[----:B------:R-:W-:Y:S01]  /*82e0*/  STL [R1+0xa4], R23 ;  /* 0x0000a41701007387 */ /* 0x000fe20000100800 */
[----:B------:R-:W-:-:S02]  /*82f0*/  PRMT R135, RZ, 0x7610, R135 ;  /* 0x00007610ff877816 */ /* 0x000fc40000000087 */
        /* <DEDUP_REMOVED lines=8> */
[----:B0-----:R-:W-:-:S03]  /*8380*/  IMAD.IADD R144, R150, 0x1, R22 ;  /* 0x0000000196907824 */ /* 0x001fc600078e0216 */
[----:B------:R-:W-:Y:S01]  /*8390*/  STL [R1+0xb0], R199 ;  /* 0x0000b0c701007387 */ /* 0x000fe20000100800 */
[C---:B------:R-:W-:Y:S02]  /*83a0*/  IMAD.X R145, R133.reuse, 0x1, R143, P3 ;  /* 0x0000000185917824 */ /* 0x040fe400018e068f */
[C---:B-1----:R-:W-:Y:S01]  /*83b0*/  IMAD.IADD R146, R150.reuse, 0x1, R13 ;  /* 0x0000000196927824 */ /* 0x042fe200078e020d */
[----:B------:R-:W-:Y:S01]  /*83c0*/  STL [R1+0xb4], R25 ;  /* 0x0000b41901007387 */ /* 0x000fe20000100800 */
[C---:B------:R-:W-:Y:S02]  /*83d0*/  IMAD.X R147, R133.reuse, 0x1, R126, P2 ;  /* 0x0000000185937824 */ /* 0x040fe400010e067e */
[----:B------:R-:W-:Y:S01]  /*83e0*/  IMAD.IADD R148, R150, 0x1, R3 ;  /* 0x0000000196947824 */ /* 0x000fe200078e0203 */
[----:B------:R-:W2:Y:S01]  /*83f0*/  @!P0 LDG.E.U8 R135, desc[UR6][R152.64] ;  /* 0x0000000698878981 */ /* 0x000ea2000c1e1100 */
[----:B------:R-:W-:-:S03]  /*8400*/  IMAD.X R149, R133, 0x1, R114, P1 ;  /* 0x0000000185957824 */ /* 0x000fc600008e0672 */
[----:B------:R-:W-:Y:S04]  /*8410*/  STL [R1+0xb8], R200 ;  /* 0x0000b8c801007387 */ /* 0x000fe80000100800 */
[----:B------:R-:W-:Y:S04]  /*8420*/  STL [R1+0xbc], R26 ;  /* 0x0000bc1a01007387 */ /* 0x000fe80000100800 */
[----:B------:R-:W-:Y:S04]  /*8430*/  STL [R1+0xc0], R201 ;  /* 0x0000c0c901007387 */ /* 0x000fe80000100800 */
[----:B------:R-:W-:Y:S04]  /*8440*/  STL [R1+0xc4], R27 ;  /* 0x0000c41b01007387 */ /* 0x000fe80000100800 */
[----:B------:R-:W2:Y:S04]  /*8450*/  @!P0 LDG.E.U8 R241, desc[UR6][R144.64] ;  /* 0x0000000690f18981 */ /* 0x000ea8000c1e1100 */
[----:B------:R-:W2:Y:S04]  /*8460*/  @!P0 LDG.E.U8 R239, desc[UR6][R146.64] ;  /* 0x0000000692ef8981 */ /* 0x000ea8000c1e1100 */
[----:B------:R0:W2:Y:S04]  /*8470*/  @!P0 LDG.E.U8 R240, desc[UR6][R148.64] ;  /* 0x0000000694f08981 */ /* 0x0000a8000c1e1100 */
[----:B------:R-:W-:Y:S01]  /*8480*/  STL [R1+0xc8], R205 ;  /* 0x0000c8cd01007387 */ /* 0x000fe20000100800 */
[----:B------:R-:W-:-:S03]  /*8490*/  LOP3.LUT R133, R4, 0x3, RZ, 0xc0, !PT ;  /* 0x0000000304857812 */ /* 0x000fc600078ec0ff */
[----:B------:R-:W-:Y:S04]  /*84a0*/  STL [R1+0xcc], R108 ;  /* 0x0000cc6c01007387 */ /* 0x000fe80000100800 */
[----:B------:R-:W-:Y:S01]  /*84b0*/  STL [R1+0xd0], R212 ;  /* 0x0000d0d401007387 */ /* 0x000fe20000100800 */
[----:B------:R-:W-:-:S03]  /*84c0*/  SHF.R.U32.HI R151, RZ, 0x2, R4 ;  /* 0x00000002ff977819 */ /* 0x000fc60000011604 */
[----:B------:R-:W-:Y:S04]  /*84d0*/  STL [R1+0xd4], R109 ;  /* 0x0000d46d01007387 */ /* 0x000fe80000100800 */
[----:B------:R-:W-:Y:S04]  /*84e0*/  STL [R1+0xd8], R213 ;  /* 0x0000d8d501007387 */ /* 0x000fe80000100800 */
[----:B------:R-:W-:Y:S01]  /*84f0*/  STL [R1+0xdc], R110 ;  /* 0x0000dc6e01007387 */ /* 0x000fe20000100800 */
[----:B------:R-:W-:-:S03]  /*8500*/  IMAD R150, R133, 0x110, RZ ;  /* 0x0000011085967824 */ /* 0x000fc600078e02ff */
[----:B------:R-:W-:Y:S01]  /*8510*/  STL [R1+0xe0], R217 ;  /* 0x0000e0d901007387 */ /* 0x000fe20000100800 */
[----:B------:R-:W-:-:S03]  /*8520*/  SGXT.U32 R133, R151, 0x3 ;  /* 0x000000039785781a */ /* 0x000fc60000000000 */
[----:B------:R-:W-:Y:S04]  /*8530*/  STL [R1+0xe4], R111 ;  /* 0x0000e46f01007387 */ /* 0x000fe80000100800 */
[----:B------:R-:W-:Y:S04]  /*8540*/  STL [R1+0xe8], R221 ;  /* 0x0000e8dd01007387 */ /* 0x000fe80000100800 */
[----:B------:R-:W-:Y:S04]  /*8550*/  STL [R1+0xec], R113 ;  /* 0x0000ec7101007387 */ /* 0x000fe80000100800 */
[----:B------:R-:W-:Y:S01]  /*8560*/  STL [R1+0xf0], R233 ;  /* 0x0000f0e901007387 */ /* 0x000fe20000100800 */
[----:B------:R-:W-:-:S03]  /*8570*/  LOP3.LUT R150, R150, R133, RZ, 0xfc, !PT ;  /* 0x0000008596967212 */ /* 0x000fc600078efcff */
[----:B------:R-:W-:Y:S04]  /*8580*/  STL [R1+0xf4], R112 ;  /* 0x0000f47001007387 */ /* 0x000fe80000100800 */
[----:B------:R-:W-:Y:S04]  /*8590*/  STL [R1+0xf8], R222 ;  /* 0x0000f8de01007387 */ /* 0x000fe80000100800 */
[----:B------:R-:W-:Y:S04]  /*85a0*/  STL [R1+0xfc], R22 ;  /* 0x0000fc1601007387 */ /* 0x000fe80000100800 */
[----:B------:R-:W-:Y:S04]  /*85b0*/  STL [R1+0x100], R143 ;  /* 0x0001008f01007387 */ /* 0x000fe80000100800 */
[----:B------:R-:W-:Y:S04]  /*85c0*/  STL [R1+0x104], R13 ;  /* 0x0001040d01007387 */ /* 0x000fe80000100800 */
[----:B------:R-:W-:Y:S04]  /*85d0*/  STL [R1+0x108], R126 ;  /* 0x0001087e01007387 */ /* 0x000fe80000100800 */
[----:B------:R-:W-:Y:S04]  /*85e0*/  STL [R1+0x10c], R3 ;  /* 0x00010c0301007387 */ /* 0x000fe80000100800 */
[----:B------:R-:W-:Y:S04]  /*85f0*/  STL [R1+0x110], R114 ;  /* 0x0001107201007387 */ /* 0x000fe80000100800 */
[----:B------:R-:W1:Y:S04]  /*8600*/  LDS.U8 R114, [R150+UR9+0x840] ;  /* 0x0008400996727984 */ /* 0x000e680008000000 */
[----:B------:R-:W0:Y:S01]  /*8610*/  LDS.U8 R0, [R150+UR9+0x800] ;  /* 0x0008000996007984 */ /* 0x000e220008000000 */
[----:B------:R-:W-:-:S03]  /*8620*/  LOP3.LUT R242, R150, 0x30, RZ, 0x3c, !PT ;  /* 0x0000003096f27812 */ /* 0x000fc600078e3cff */
[----:B------:R-:W4:Y:S04]  /*8630*/  LDS.U8 R20, [R150+UR9+0x888] ;  /* 0x0008880996147984 */ /* 0x000f280008000000 */
[----:B------:R-:W4:Y:S04]  /*8640*/  LDS.U8 R131, [R150+UR9+0x8c8] ;  /* 0x0008c80996837984 */ /* 0x000f280008000000 */
[----:B------:R-:W3:Y:S04]  /*8650*/  LDS.U8 R3, [R150+UR9+0x808] ;  /* 0x0008080996037984 */ /* 0x000ee80008000000 */
[----:B------:R-:W3:Y:S04]  /*8660*/  LDS.U8 R126, [R150+UR9+0x848] ;  /* 0x00084809967e7984 */ /* 0x000ee80008000000 */
[----:B------:R-:W3:Y:S01]  /*8670*/  LDS.U8 R19, [R150+UR9+0x880] ;  /* 0x0008800996137984 */ /* 0x000ee20008000000 */
[----:B------:R-:W-:-:S02]  /*8680*/  LOP3.LUT R133, R150, 0x10, RZ, 0x3c, !PT ;  /* 0x0000001096857812 */ /* 0x000fc400078e3cff */
[----:B------:R-:W-:Y:S01]  /*8690*/  LOP3.LUT R173, R150, 0x20, RZ, 0x3c, !PT ;  /* 0x0000002096ad7812 */ /* 0x000fe200078e3cff */
[----:B------:R-:W-:Y:S04]  /*86a0*/  LDS.U8 R247, [R150+UR9] ;  /* 0x0000000996f77984 */ /* 0x000fe80008000000 */
[----:B------:R-:W-:Y:S04]  /*86b0*/  LDS.U8 R252, [R150+UR9+0x40] ;  /* 0x0000400996fc7984 */ /* 0x000fe80008000000 */
[----:B------:R-:W-:Y:S04]  /*86c0*/  LDS.U8 R161, [R150+UR9+0x88] ;  /* 0x0000880996a17984 */ /* 0x000fe80008000000 */
[----:B-1----:R-:W-:Y:S04]  /*86d0*/  STL [R1+0x118], R114 ;  /* 0x0001187201007387 */ /* 0x002fe80000100800 */
[----:B0-----:R-:W-:Y:S04]  /*86e0*/  STL [R1+0xc], R0 ;  /* 0x00000c0001007387 */ /* 0x001fe80000100800 */
[----:B------:R-:W0:Y:S04]  /*86f0*/  LDS.U8 R0, [R242+UR9+0x88] ;  /* 0x00008809f2007984 */ /* 0x000e280008000000 */
[----:B----4-:R-:W-:Y:S04]  /*8700*/  STL [R1+0x114], R20 ;  /* 0x0001141401007387 */ /* 0x010fe80000100800 */
[----:B------:R-:W-:Y:S04]  /*8710*/  STL [R1+0x11c], R131 ;  /* 0x00011c8301007387 */ /* 0x000fe80000100800 */
[----:B---3--:R-:W-:Y:S04]  /*8720*/  STL [R1+0x120], R3 ;  /* 0x0001200301007387 */ /* 0x008fe80000100800 */
[----:B------:R-:W-:Y:S04]  /*8730*/  LDS.U8 R160, [R150+UR9+0xc8] ;  /* 0x0000c80996a07984 */ /* 0x000fe80008000000 */
        /* <DEDUP_REMOVED lines=12> */
[----:B------:R-:W-:Y:S04]  /*8800*/  STL [R1+0x124], R126 ;  /* 0x0001247e01007387 */ /* 0x000fe80000100800 */
        /* <DEDUP_REMOVED lines=10> */
[----:B------:R-:W-:Y:S04]  /*88b0*/  LDS.U8 R244, [R133+UR9] ;  /* 0x0000000985f47984 */ /* 0x000fe80008000000 */
[----:B------:R-:W1:Y:S04]  /*88c0*/  LDS.U8 R248, [R133+UR9+0x40] ;  /* 0x0000400985f87984 */ /* 0x000e680008000000 */
[----:B------:R-:W-:Y:S04]  /*88d0*/  LDS.U8 R149, [R133+UR9+0x88] ;  /* 0x0000880985957984 */ /* 0x000fe80008000000 */
[----:B------:R-:W-:Y:S04]  /*88e0*/  LDS.U8 R145, [R133+UR9+0xc8] ;  /* 0x0000c80985917984 */ /* 0x000fe80008000000 */
[----:B------:R-:W-:Y:S04]  /*88f0*/  LDS.U8 R226, [R133+UR9+0x8] ;  /* 0x0000080985e27984 */ /* 0x000fe80008000000 */
[----:B------:R-:W3:Y:S04]  /*8900*/  LDS.U8 R227, [R133+UR9+0x48] ;  /* 0x0000480985e37984 */ /* 0x000ee80008000000 */
[----:B------:R-:W-:Y:S04]  /*8910*/  LDS.U8 R146, [R133+UR9+0x80] ;  /* 0x0000800985927984 */ /* 0x000fe80008000000 */
[----:B------:R-:W-:Y:S04]  /*8920*/  LDS.U8 R148, [R133+UR9+0xc0] ;  /* 0x0000c00985947984 */ /* 0x000fe80008000000 */
[----:B------:R-:W-:Y:S04]  /*8930*/  LDS.U8 R228, [R133+UR9+0x400] ;  /* 0x0004000985e47984 */ /* 0x000fe80008000000 */
[----:B------:R-:W4:Y:S04]  /*8940*/  LDS.U8 R229, [R133+UR9+0x440] ;  /* 0x0004400985e57984 */ /* 0x000f280008000000 */
        /* <DEDUP_REMOVED lines=22> */
[----:B------:R-:W-:Y:S04]  /*8ab0*/  LDS.U8 R175, [R173+UR9] ;  /* 0x00000009adaf7984 */ /* 0x000fe80008000000 */
        /* <DEDUP_REMOVED lines=31> */
[----:B0-----:R-:W-:Y:S04]  /*8cb0*/  STL [R1], R0 ;  /* 0x0000000001007387 */ /* 0x001fe80000100800 */
        /* <DEDUP_REMOVED lines=30> */
[----:B------:R-:W-:Y:S01]  /*8ea0*/  LDS.U8 R242, [R242+UR9+0xcc0] ;  /* 0x000cc009f2f27984 */ /* 0x000fe20008000000 */
[----:B------:R-:W-:Y:S06]  /*8eb0*/  BAR.SYNC.DEFER_BLOCKING 0x0 ;  /* 0x0000000000007b1d */ /* 0x000fec0000010000 */
[----:B------:R0:W-:Y:S04]  /*8ec0*/  STS.U8 [R2+UR9+0x200], R184 ;  /* 0x000200b802007988 */ /* 0x0001e80008000009 */
[----:B0-----:R-:W3:Y:S04]  /*8ed0*/  LDL.LU R184, [R1] ;  /* 0x0000000001b87983 */ /* 0x001ee80000300800 */
[----:B--2---:R0:W-:Y:S02]  /*8ee0*/  STS.U8 [R2+UR9], R136 ;  /* 0x0000008802007988 */ /* 0x0041e40008000009 */
[----:B0-----:R-:W0:Y:S02]  /*8ef0*/  S2R R136, SR_TID.X ;  /* 0x0000000000887919 */ /* 0x001e240000002100 */
        /* <DEDUP_REMOVED lines=47> */
[----:B0-----:R-:W-:-:S03]  /*91f0*/  IMAD.SHL.U32 R29, R136, 0x40, RZ ;  /* 0x00000040881d7824 */ /* 0x001fc600078e00ff */
[----:B------:R-:W-:Y:S04]  /*9200*/  STS.U8 [R28+UR9+0x1c0], R42 ;  /* 0x0001c02a1c007988 */ /* 0x000fe80008000009 */
        /* <DEDUP_REMOVED lines=13> */
[----:B------:R2:W-:Y:S01]  /*92e0*/  STS.U8 [R28+UR9+0xfc0], R240 ;  /* 0x000fc0f01c007988 */ /* 0x0005e20008000009 */
[----:B------:R-:W-:Y:S01]  /*92f0*/  LOP3.LUT R29, R29, 0x1c0, RZ, 0xc0, !PT ;  /* 0x000001c01d1d7812 */ /* 0x000fe200078ec0ff */
[----:B0-----:R-:W-:-:S02]  /*9300*/  IMAD.SHL.U32 R30, R136, 0x2, RZ ;  /* 0x00000002881e7824 */ /* 0x001fc400078e00ff */
[----:B-1----:R-:W-:Y:S01]  /*9310*/  IMAD R244, R248, 0x100, R244 ;  /* 0x00000100f8f47824 */ /* 0x002fe200078e02f4 */
[----:B------:R-:W4:Y:S01]  /*9320*/  LDL.LU R188, [R1+0xc] ;  /* 0x00000c0001bc7983 */ /* 0x000f220000300800 */
[----:B--2---:R-:W-:-:S05]  /*9330*/  IMAD.SHL.U32 R28, R136, 0x8, RZ ;  /* 0x00000008881c7824 */ /* 0x004fca00078e00ff */
[----:B------:R-:W-:Y:S01]  /*9340*/  LOP3.LUT R28, R29, 0x30, R28, 0xf8, !PT ;  /* 0x000000301d1c7812 */ /* 0x000fe200078ef81c */
[----:B------:R-:W-:-:S03]  /*9350*/  IMAD.SHL.U32 R29, R136, 0x10, RZ ;  /* 0x00000010881d7824 */ /* 0x000fc600078e00ff */
[----:B------:R-:W-:Y:S02]  /*9360*/  LOP3.LUT R28, R28, 0x30, R30, 0x78, !PT ;  /* 0x000000301c1c7812 */ /* 0x000fe400078e781e */
[----:B------:R-:W-:-:S04]  /*9370*/  LOP3.LUT R29, R29, 0x200, RZ, 0xc0, !PT ;  /* 0x000002001d1d7812 */ /* 0x000fc800078ec0ff */
[----:B------:R-:W-:Y:S01]  /*9380*/  IADD3 R28, PT, PT, R28, UR9, R29 ;  /* 0x000000091c1c7c10 */ /* 0x000fe2000fffe01d */
[----:B------:R-:W-:Y:S06]  /*9390*/  BAR.SYNC.DEFER_BLOCKING 0x0 ;  /* 0x0000000000007b1d */ /* 0x000fec0000010000 */
[----:B------:R-:W0:Y:S04]  /*93a0*/  LDSM.16.M88.4 R40, [R28] ;  /* 0x000000001c28783b */ /* 0x000e280000000200 */
[----:B------:R-:W1:Y:S04]  /*93b0*/  LDSM.16.M88.4 R36, [R28+0x400] ;  /* 0x000400001c24783b */ /* 0x000e680000000200 */
[----:B------:R-:W2:Y:S04]  /*93c0*/  LDSM.16.M88.4 R32, [R28+0x800] ;  /* 0x000800001c20783b */ /* 0x000ea80000000200 */
[----:B------:R-:W4:Y:S01]  /*93d0*/  LDSM.16.M88.4 R28, [R28+0xc00] ;  /* 0x000c00001c1c783b */ /* 0x000f220000000200 */
[----:B------:R-:W-:-:S02]  /*93e0*/  IMAD R120, R252, 0x100, R247 ;  /* 0x00000100fc787824 */ /* 0x000fc400078e02f7 */
[----:B------:R-:W-:Y:S02]  /*93f0*/  IMAD R121, R251, 0x100, R246 ;  /* 0x00000100fb797824 */ /* 0x000fe400078e02f6 */
[----:B------:R-:W-:Y:S02]  /*9400*/  IMAD R122, R250, 0x100, R245 ;  /* 0x00000100fa7a7824 */ /* 0x000fe400078e02f5 */
[----:B------:R-:W-:Y:S01]  /*9410*/  IMAD R123, R249, 0x100, R243 ;  /* 0x00000100f97b7824 */ /* 0x000fe200078e02f3 */
[----:B------:R-:W-:Y:S02]  /*9420*/  F2FP.F16.E4M3.UNPACK_B R120, R120 ;  /* 0x00000078ff78723e */ /* 0x000fe400020006ff */
[----:B------:R-:W-:Y:S02]  /*9430*/  F2FP.F16.E4M3.UNPACK_B R121, R121 ;  /* 0x00000079ff79723e */ /* 0x000fe400020006ff */
[----:B------:R-:W-:Y:S02]  /*9440*/  F2FP.F16.E4M3.UNPACK_B R122, R122 ;  /* 0x0000007aff7a723e */ /* 0x000fe400020006ff */
[----:B------:R-:W-:Y:S01]  /*9450*/  F2FP.F16.E4M3.UNPACK_B R123, R123 ;  /* 0x0000007bff7b723e */ /* 0x000fe200020006ff */
[----:B---3--:R-:W-:-:S02]  /*9460*/  IMAD R226, R227, 0x100, R226 ;  /* 0x00000100e3e27824 */ /* 0x008fc400078e02e2 */
[----:B----4-:R-:W-:Y:S01]  /*9470*/  IMAD R228, R229, 0x100, R228 ;  /* 0x00000100e5e47824 */ /* 0x010fe200078e02e4 */
[----:B0-----:R-:W-:Y:S02]  /*9480*/  F2FP.F16.E4M3.UNPACK_B R134, R40 ;  /* 0x00000028ff86723e */ /* 0x001fe400020006ff */
[----:B------:R-:W-:Y:S02]  /*9490*/  F2FP.F16.E4M3.UNPACK_B R135, R41 ;  /* 0x00000029ff87723e */ /* 0x000fe400020006ff */
[----:B-1----:R-:W-:Y:S02]  /*94a0*/  F2FP.F16.E4M3.UNPACK_B R136, R36 ;  /* 0x00000024ff88723e */ /* 0x002fe400020006ff */
[----:B------:R-:W-:Y:S02]  /*94b0*/  F2FP.F16.E4M3.UNPACK_B R137, R37 ;  /* 0x00000025ff89723e */ /* 0x000fe400020006ff */
[----:B--2---:R-:W-:Y:S02]  /*94c0*/  F2FP.F16.E4M3.UNPACK_B R138, R32 ;  /* 0x00000020ff8a723e */ /* 0x004fe400020006ff */
[----:B------:R-:W-:-:S02]  /*94d0*/  F2FP.F16.E4M3.UNPACK_B R139, R33 ;  /* 0x00000021ff8b723e */ /* 0x000fc400020006ff */
[----:B------:R-:W-:Y:S02]  /*94e0*/  F2FP.F16.E4M3.UNPACK_B R140, R28 ;  /* 0x0000001cff8c723e */ /* 0x000fe400020006ff */
[----:B------:R-:W-:Y:S01]  /*94f0*/  F2FP.F16.E4M3.UNPACK_B R141, R29 ;  /* 0x0000001dff8d723e */ /* 0x000fe200020006ff */
[C---:B------:R-:W-:Y:S08]  /*9500*/  HMMA.16816.F32 R104, R120.reuse, R134, R104 ;  /* 0x000000867868723c */ /* 0x040ff00000001868 */
[C---:B------:R-:W-:Y:S08]  /*9510*/  HMMA.16816.F32 R100, R120.reuse, R136, R100 ;  /* 0x000000887864723c */ /* 0x040ff00000001864 */
[C---:B------:R-:W-:Y:S08]  /*9520*/  HMMA.16816.F32 R96, R120.reuse, R138, R96 ;  /* 0x0000008a7860723c */ /* 0x040ff00000001860 */
[----:B------:R-:W-:Y:S01]  /*9530*/  HMMA.16816.F32 R92, R120, R140, R92 ;  /* 0x0000008c785c723c */ /* 0x000fe2000000185c */
[----:B------:R-:W-:Y:S01]  /*9540*/  IMAD R123, R207, 0x100, R206 ;  /* 0x00000100cf7b7824 */ /* 0x000fe200078e02ce */
[----:B------:R-:W-:-:S02]  /*9550*/  F2FP.F16.E4M3.UNPACK_B R120, R244 ;  /* 0x000000f4ff78723e */ /* 0x000fc400020006ff */
[----:B------:R-:W-:Y:S02]  /*9560*/  F2FP.F16.E4M3.UNPACK_B R121, R226 ;  /* 0x000000e2ff79723e */ /* 0x000fe400020006ff */
[----:B------:R-:W-:Y:S02]  /*9570*/  F2FP.F16.E4M3.UNPACK_B R122, R228 ;  /* 0x000000e4ff7a723e */ /* 0x000fe400020006ff */
[----:B------:R-:W-:-:S07]  /*9580*/  F2FP.F16.E4M3.UNPACK_B R123, R123 ;  /* 0x0000007bff7b723e */ /* 0x000fce00020006ff */
[C---:B------:R-:W-:Y:S08]  /*9590*/  HMMA.16816.F32 R88, R120.reuse, R134, R88 ;  /* 0x000000867858723c */ /* 0x040ff00000001858 */
[C---:B------:R-:W-:Y:S08]  /*95a0*/  HMMA.16816.F32 R84, R120.reuse, R136, R84 ;  /* 0x000000887854723c */ /* 0x040ff00000001854 */
[C---:B------:R-:W-:Y:S08]  /*95b0*/  HMMA.16816.F32 R80, R120.reuse, R138, R80 ;  /* 0x0000008a7850723c */ /* 0x040ff00000001850 */
[----:B------:R-:W-:Y:S01]  /*95c0*/  HMMA.16816.F32 R76, R120, R140, R76 ;  /* 0x0000008c784c723c */ /* 0x000fe2000000184c */
[----:B------:R-:W-:-:S02]  /*95d0*/  IMAD R120, R176, 0x100, R175 ;  /* 0x00000100b0787824 */ /* 0x000fc400078e02af */
[----:B------:R-:W-:Y:S02]  /*95e0*/  IMAD R121, R178, 0x100, R177 ;  /* 0x00000100b2797824 */ /* 0x000fe400078e02b1 */
[----:B------:R-:W-:Y:S02]  /*95f0*/  IMAD R122, R180, 0x100, R179 ;  /* 0x00000100b47a7824 */ /* 0x000fe400078e02b3 */
[----:B------:R-:W-:Y:S01]  /*9600*/  IMAD R123, R182, 0x100, R181 ;  /* 0x00000100b67b7824 */ /* 0x000fe200078e02b5 */
[----:B------:R-:W-:Y:S02]  /*9610*/  F2FP.F16.E4M3.UNPACK_B R120, R120 ;  /* 0x00000078ff78723e */ /* 0x000fe400020006ff */
        /* <DEDUP_REMOVED lines=15> */
[----:B------:R-:W-:-:S02]  /*9710*/  IMAD R160, R160, 0x100, R161 ;  /* 0x00000100a0a07824 */ /* 0x000fc400078e02a1 */
[----:B------:R-:W-:Y:S02]  /*9720*/  IMAD R159, R159, 0x100, R163 ;  /* 0x000001009f9f7824 */ /* 0x000fe400078e02a3 */
[----:B------:R-:W-:Y:S02]  /*9730*/  IMAD R162, R162, 0x100, R164 ;  /* 0x00000100a2a27824 */ /* 0x000fe400078e02a4 */
[----:B------:R-:W-:Y:S01]  /*9740*/  IMAD R165, R166, 0x100, R165 ;  /* 0x00000100a6a57824 */ /* 0x000fe200078e02a5 */
[----:B------:R-:W-:Y:S01]  /*9750*/  HMMA.16816.F32 R56, R120, R134, R56 ;  /* 0x000000867838723c */ /* 0x000fe20000001838 */
[----:B------:R-:W-:Y:S02]  /*9760*/  F2FP.F16.E4M3.UNPACK_B R40, R40.H1 ;  /* 0x00000028ff28723e */ /* 0x000fe400030006ff */
[----:B------:R-:W-:Y:S02]  /*9770*/  F2FP.F16.E4M3.UNPACK_B R41, R41.H1 ;  /* 0x00000029ff29723e */ /* 0x000fe400030006ff */
[----:B------:R-:W-:-:S02]  /*9780*/  F2FP.F16.E4M3.UNPACK_B R36, R36.H1 ;  /* 0x00000024ff24723e */ /* 0x000fc400030006ff */
[----:B------:R-:W-:Y:S01]  /*9790*/  F2FP.F16.E4M3.UNPACK_B R37, R37.H1 ;  /* 0x00000025ff25723e */ /* 0x000fe200030006ff */
[C---:B------:R-:W-:Y:S01]  /*97a0*/  HMMA.16816.F32 R52, R120.reuse, R136, R52 ;  /* 0x000000887834723c */ /* 0x040fe20000001834 */
[----:B------:R-:W-:Y:S02]  /*97b0*/  F2FP.F16.E4M3.UNPACK_B R32, R32.H1 ;  /* 0x00000020ff20723e */ /* 0x000fe400030006ff */
[----:B------:R-:W-:Y:S02]  /*97c0*/  F2FP.F16.E4M3.UNPACK_B R33, R33.H1 ;  /* 0x00000021ff21723e */ /* 0x000fe400030006ff */
[----:B------:R-:W-:Y:S02]  /*97d0*/  F2FP.F16.E4M3.UNPACK_B R28, R28.H1 ;  /* 0x0000001cff1c723e */ /* 0x000fe400030006ff */
[----:B------:R-:W-:Y:S01]  /*97e0*/  F2FP.F16.E4M3.UNPACK_B R29, R29.H1 ;  /* 0x0000001dff1d723e */ /* 0x000fe200030006ff */
[----:B------:R-:W-:Y:S01]  /*97f0*/  HMMA.16816.F32 R48, R120, R138, R48 ;  /* 0x0000008a7830723c */ /* 0x000fe20000001830 */
[----:B------:R-:W-:-:S02]  /*9800*/  IMAD R145, R145, 0x100, R149 ;  /* 0x0000010091917824 */ /* 0x000fc400078e0295 */
[----:B------:R-:W-:-:S05]  /*9810*/  IMAD R146, R148, 0x100, R146 ;  /* 0x0000010094927824 */ /* 0x000fca00078e0292 */
[----:B------:R-:W-:Y:S01]  /*9820*/  HMMA.16816.F32 R44, R120, R140, R44 ;  /* 0x0000008c782c723c */ /* 0x000fe2000000182c */
[----:B------:R-:W-:Y:S02]  /*9830*/  F2FP.F16.E4M3.UNPACK_B R120, R160 ;  /* 0x000000a0ff78723e */ /* 0x000fe400020006ff */
[----:B------:R-:W-:Y:S02]  /*9840*/  F2FP.F16.E4M3.UNPACK_B R121, R159 ;  /* 0x0000009fff79723e */ /* 0x000fe400020006ff */
[----:B------:R-:W-:Y:S02]  /*9850*/  F2FP.F16.E4M3.UNPACK_B R122, R162 ;  /* 0x000000a2ff7a723e */ /* 0x000fe400020006ff */
[----:B------:R-:W-:Y:S01]  /*9860*/  F2FP.F16.E4M3.UNPACK_B R123, R165 ;  /* 0x000000a5ff7b723e */ /* 0x000fe200020006ff */
[----:B------:R-:W-:Y:S02]  /*9870*/  IMAD R147, R147, 0x100, R150 ;  /* 0x0000010093937824 */ /* 0x000fe400078e0296 */
[----:B------:R-:W-:-:S04]  /*9880*/  IMAD R151, R152, 0x100, R151 ;  /* 0x0000010098977824 */ /* 0x000fc800078e0297 */
[----:B------:R-:W-:Y:S01]  /*9890*/  HMMA.16816.F32 R104, R120, R40, R104 ;  /* 0x000000287868723c */ /* 0x000fe20000001868 */
[----:B------:R-:W-:-:S07]  /*98a0*/  IMAD R133, R133, 0x100, R144 ;  /* 0x0000010085857824 */ /* 0x000fce00078e0290 */
[C---:B------:R-:W-:Y:S08]  /*98b0*/  HMMA.16816.F32 R100, R120.reuse, R36, R100 ;  /* 0x000000247864723c */ /* 0x040ff00000001864 */
[C---:B------:R-:W-:Y:S08]  /*98c0*/  HMMA.16816.F32 R96, R120.reuse, R32, R96 ;  /* 0x000000207860723c */ /* 0x040ff00000001860 */
[----:B------:R-:W-:Y:S01]  /*98d0*/  HMMA.16816.F32 R92, R120, R28, R92 ;  /* 0x0000001c785c723c */ /* 0x000fe2000000185c */
[----:B------:R-:W-:-:S02]  /*98e0*/  F2FP.F16.E4M3.UNPACK_B R120, R145 ;  /* 0x00000091ff78723e */ /* 0x000fc400020006ff */
[----:B------:R-:W-:Y:S02]  /*98f0*/  F2FP.F16.E4M3.UNPACK_B R121, R146 ;  /* 0x00000092ff79723e */ /* 0x000fe400020006ff */
[----:B------:R-:W-:Y:S02]  /*9900*/  F2FP.F16.E4M3.UNPACK_B R122, R147 ;  /* 0x00000093ff7a723e */ /* 0x000fe400020006ff */
[----:B------:R-:W-:Y:S01]  /*9910*/  F2FP.F16.E4M3.UNPACK_B R123, R151 ;  /* 0x00000097ff7b723e */ /* 0x000fe200020006ff */
[----:B------:R-:W-:-:S06]  /*9920*/  IMAD R134, R3, 0x100, R126 ;  /* 0x0000010003867824 */ /* 0x000fcc00078e027e */
[----:B------:R-:W-:Y:S01]  /*9930*/  HMMA.16816.F32 R88, R120, R40, R88 ;  /* 0x000000287858723c */ /* 0x000fe20000001858 */
[----:B------:R-:W-:-:S07]  /*9940*/  IMAD R135, R114, 0x100, R131 ;  /* 0x0000010072877824 */ /* 0x000fce00078e0283 */
[C---:B------:R-:W-:Y:S08]  /*9950*/  HMMA.16816.F32 R84, R120.reuse, R36, R84 ;  /* 0x000000247854723c */ /* 0x040ff00000001854 */
[C---:B------:R-:W-:Y:S08]  /*9960*/  HMMA.16816.F32 R80, R120.reuse, R32, R80 ;  /* 0x000000207850723c */ /* 0x040ff00000001850 */
[----:B------:R-:W-:Y:S01]  /*9970*/  HMMA.16816.F32 R76, R120, R28, R76 ;  /* 0x0000001c784c723c */ /* 0x000fe2000000184c */
[----:B------:R-:W-:Y:S01]  /*9980*/  F2FP.F16.E4M3.UNPACK_B R123, R133 ;  /* 0x00000085ff7b723e */ /* 0x000fe200020006ff */
[----:B------:R-:W-:-:S02]  /*9990*/  IMAD R133, R19, 0x100, R184 ;  /* 0x0000010013857824 */ /* 0x000fc400078e02b8 */
[----:B------:R-:W2:Y:S04]  /*99a0*/  LDL.LU R19, [R1+0x128] ;  /* 0x0001280001137983 */ /* 0x000ea80000300800 */
[----:B------:R-:W3:Y:S04]  /*99b0*/  LDL.LU R126, [R1+0x124] ;  /* 0x00012400017e7983 */ /* 0x000ee80000300800 */
[----:B------:R-:W3:Y:S04]  /*99c0*/  LDL.LU R3, [R1+0x120] ;  /* 0x0001200001037983 */ /* 0x000ee80000300800 */
[----:B------:R-:W4:Y:S04]  /*99d0*/  LDL.LU R131, [R1+0x11c] ;  /* 0x00011c0001837983 */ /* 0x000f280000300800 */
[----:B------:R-:W2:Y:S01]  /*99e0*/  LDL.LU R114, [R1+0x118] ;  /* 0x0001180001727983 */ /* 0x000ea20000300800 */
[----:B------:R-:W-:-:S03]  /*99f0*/  IMAD R211, R211, 0x100, R20 ;  /* 0x00000100d3d37824 */ /* 0x000fc600078e0214 */
[----:B------:R-:W4:Y:S01]  /*9a00*/  LDL.LU R20, [R1+0x114] ;  /* 0x0001140001147983 */ /* 0x000f220000300800 */
[----:B------:R-:W-:Y:S02]  /*9a10*/  IMAD R157, R157, 0x100, R158 ;  /* 0x000001009d9d7824 */ /* 0x000fe400078e029e */
[----:B------:R-:W-:Y:S02]  /*9a20*/  IMAD R155, R155, 0x100, R156 ;  /* 0x000001009b9b7824 */ /* 0x000fe400078e029c */
[----:B------:R-:W-:Y:S01]  /*9a30*/  IMAD R153, R153, 0x100, R154 ;  /* 0x0000010099997824 */ /* 0x000fe200078e029a */
[----:B------:R-:W-:Y:S02]  /*9a40*/  F2FP.F16.E4M3.UNPACK_B R120, R157 ;  /* 0x0000009dff78723e */ /* 0x000fe400020006ff */
[----:B------:R-:W-:Y:S02]  /*9a50*/  F2FP.F16.E4M3.UNPACK_B R121, R155 ;  /* 0x0000009bff79723e */ /* 0x000fe400020006ff */
[----:B------:R-:W-:-:S07]  /*9a60*/  F2FP.F16.E4M3.UNPACK_B R122, R153 ;  /* 0x00000099ff7a723e */ /* 0x000fce00020006ff */
[C---:B------:R-:W-:Y:S08]  /*9a70*/  HMMA.16816.F32 R72, R120.reuse, R40, R72 ;  /* 0x000000287848723c */ /* 0x040ff00000001848 */
[C---:B------:R-:W-:Y:S08]  /*9a80*/  HMMA.16816.F32 R68, R120.reuse, R36, R68 ;  /* 0x000000247844723c */ /* 0x040ff00000001844 */
[C---:B------:R-:W-:Y:S08]  /*9a90*/  HMMA.16816.F32 R64, R120.reuse, R32, R64 ;  /* 0x000000207840723c */ /* 0x040ff00000001840 */
[----:B------:R-:W-:Y:S01]  /*9aa0*/  HMMA.16816.F32 R60, R120, R28, R60 ;  /* 0x0000001c783c723c */ /* 0x000fe2000000183c */
[----:B------:R-:W-:-:S02]  /*9ab0*/  F2FP.F16.E4M3.UNPACK_B R120, R133 ;  /* 0x00000085ff78723e */ /* 0x000fc400020006ff */
[----:B------:R-:W-:Y:S02]  /*9ac0*/  F2FP.F16.E4M3.UNPACK_B R121, R134 ;  /* 0x00000086ff79723e */ /* 0x000fe400020006ff */
[----:B------:R-:W-:Y:S02]  /*9ad0*/  F2FP.F16.E4M3.UNPACK_B R122, R135 ;  /* 0x00000087ff7a723e */ /* 0x000fe400020006ff */
[----:B------:R-:W-:-:S07]  /*9ae0*/  F2FP.F16.E4M3.UNPACK_B R123, R211 ;  /* 0x000000d3ff7b723e */ /* 0x000fce00020006ff */
[----:B------:R-:W-:Y:S01]  /*9af0*/  HMMA.16816.F32 R52, R120, R36, R52 ;  /* 0x000000247834723c */ /* 0x000fe20000001834 */
[----:B------:R-:W-:Y:S02]  /*9b00*/  IMAD R36, R143, 0x100, R13 ;  /* 0x000001008f247824 */ /* 0x000fe400078e020d */
[----:B------:R-:W-:-:S05]  /*9b10*/  IMAD R37, R222, 0x100, R22 ;  /* 0x00000100de257824 */ /* 0x000fca00078e0216 */
[----:B------:R-:W-:Y:S01]  /*9b20*/  HMMA.16816.F32 R48, R120, R32, R48 ;  /* 0x000000207830723c */ /* 0x000fe20000001830 */
[----:B------:R-:W-:Y:S02]  /*9b30*/  IMAD R133, R233, 0x100, R112 ;  /* 0x00000100e9857824 */ /* 0x000fe400078e0270 */
[----:B------:R-:W-:-:S05]  /*9b40*/  IMAD R134, R221, 0x100, R113 ;  /* 0x00000100dd867824 */ /* 0x000fca00078e0271 */
[----:B------:R-:W-:Y:S01]  /*9b50*/  HMMA.16816.F32 R56, R120, R40, R56 ;  /* 0x000000287838723c */ /* 0x000fe20000001838 */
[----:B------:R-:W-:Y:S02]  /*9b60*/  F2FP.F16.E4M3.UNPACK_B R40, R42 ;  /* 0x0000002aff28723e */ /* 0x000fe400020006ff */
[----:B------:R-:W-:-:S05]  /*9b70*/  F2FP.F16.E4M3.UNPACK_B R41, R43 ;  /* 0x0000002bff29723e */ /* 0x000fca00020006ff */
[----:B------:R-:W-:Y:S01]  /*9b80*/  HMMA.16816.F32 R44, R120, R28, R44 ;  /* 0x0000001c782c723c */ /* 0x000fe2000000182c */
[----:B------:R-:W-:Y:S02]  /*9b90*/  F2FP.F16.E4M3.UNPACK_B R122, R36 ;  /* 0x00000024ff7a723e */ /* 0x000fe400020006ff */
[----:B------:R-:W-:Y:S02]  /*9ba0*/  F2FP.F16.E4M3.UNPACK_B R123, R37 ;  /* 0x00000025ff7b723e */ /* 0x000fe400020006ff */
[----:B------:R-:W-:Y:S02]  /*9bb0*/  F2FP.F16.E4M3.UNPACK_B R28, R38 ;  /* 0x00000026ff1c723e */ /* 0x000fe400020006ff */
[----:B------:R-:W-:Y:S02]  /*9bc0*/  F2FP.F16.E4M3.UNPACK_B R29, R39 ;  /* 0x00000027ff1d723e */ /* 0x000fe400020006ff */
[----:B------:R-:W-:Y:S02]  /*9bd0*/  F2FP.F16.E4M3.UNPACK_B R36, R30 ;  /* 0x0000001eff24723e */ /* 0x000fe400020006ff */
[----:B------:R-:W-:Y:S01]  /*9be0*/  F2FP.F16.E4M3.UNPACK_B R37, R31 ;  /* 0x0000001fff25723e */ /* 0x000fe200020006ff */
[----:B------:R-:W-:-:S02]  /*9bf0*/  IMAD R135, R217, 0x100, R111 ;  /* 0x00000100d9877824 */ /* 0x000fc400078e026f */
[----:B------:R-:W-:Y:S01]  /*9c00*/  IMAD R136, R213, 0x100, R110 ;  /* 0x00000100d5887824 */ /* 0x000fe200078e026e */
[----:B------:R-:W-:Y:S02]  /*9c10*/  F2FP.F16.E4M3.UNPACK_B R38, R38.H1 ;  /* 0x00000026ff26723e */ /* 0x000fe400030006ff */
[----:B------:R-:W-:Y:S01]  /*9c20*/  F2FP.F16.E4M3.UNPACK_B R39, R39.H1 ;  /* 0x00000027ff27723e */ /* 0x000fe200030006ff */
[----:B------:R-:W-:Y:S02]  /*9c30*/  IMAD R242, R242, 0x100, R4 ;  /* 0x00000100f2f27824 */ /* 0x000fe400078e0204 */
[----:B---3--:R-:W-:Y:S02]  /*9c40*/  IMAD R33, R126, 0x100, R3 ;  /* 0x000001007e217824 */ /* 0x008fe400078e0203 */
[----:B--2---:R-:W-:-:S03]  /*9c50*/  IMAD R32, R114, 0x100, R188 ;  /* 0x0000010072207824 */ /* 0x004fc600078e02bc */
[----:B------:R-:W-:Y:S01]  /*9c60*/  F2FP.F16.E4M3.UNPACK_B R121, R33 ;  /* 0x00000021ff79723e */ /* 0x000fe200020006ff */
[----:B------:R-:W2:Y:S01]  /*9c70*/  LDL.LU R114, [R1+0x110] ;  /* 0x0001100001727983 */ /* 0x000ea20000300800 */
[----:B------:R-:W-:Y:S01]  /*9c80*/  F2FP.F16.E4M3.UNPACK_B R33, R35 ;  /* 0x00000023ff21723e */ /* 0x000fe200020006ff */
[----:B------:R-:W0:Y:S01]  /*9c90*/  LDC R188, c[0x0][0x3a8] ;  /* 0x0000ea00ffbc7b82 */ /* 0x000e220000000800 */
[----:B------:R-:W-:Y:S01]  /*9ca0*/  F2FP.F16.E4M3.UNPACK_B R120, R32 ;  /* 0x00000020ff78723e */ /* 0x000fe200020006ff */
[----:B------:R-:W3:Y:S01]  /*9cb0*/  LDL.LU R3, [R1+0x10c] ;  /* 0x00010c0001037983 */ /* 0x000ee20000300800 */
[----:B------:R-:W-:-:S03]  /*9cc0*/  F2FP.F16.E4M3.UNPACK_B R32, R34 ;  /* 0x00000022ff20723e */ /* 0x000fc600020006ff */
[----:B------:R-:W2:Y:S02]  /*9cd0*/  LDL.LU R126, [R1+0x108] ;  /* 0x00010800017e7983 */ /* 0x000ea40000300800 */
[C---:B------:R-:W-:Y:S02]  /*9ce0*/  HMMA.16816.F32 R104, R120.reuse, R40, R104 ;  /* 0x000000287868723c */ /* 0x040fe40000001868 */
[----:B------:R-:W2:Y:S04]  /*9cf0*/  LDL.LU R13, [R1+0x104] ;  /* 0x00010400010d7983 */ /* 0x000ea80000300800 */
[----:B------:R-:W2:Y:S02]  /*9d00*/  LDL.LU R143, [R1+0x100] ;  /* 0x00010000018f7983 */ /* 0x000ea40000300800 */
[C---:B------:R-:W-:Y:S02]  /*9d10*/  HMMA.16816.F32 R100, R120.reuse, R28, R100 ;  /* 0x0000001c7864723c */ /* 0x040fe40000001864 */
[----:B------:R-:W2:Y:S04]  /*9d20*/  LDL.LU R22, [R1+0xfc] ;  /* 0x0000fc0001167983 */ /* 0x000ea80000300800 */
[----:B------:R-:W2:Y:S02]  /*9d30*/  LDL.LU R222, [R1+0xf8] ;  /* 0x0000f80001de7983 */ /* 0x000ea40000300800 */
[C---:B------:R-:W-:Y:S02]  /*9d40*/  HMMA.16816.F32 R96, R120.reuse, R32, R96 ;  /* 0x000000207860723c */ /* 0x040fe40000001860 */
[----:B------:R-:W2:Y:S04]  /*9d50*/  LDL.LU R112, [R1+0xf4] ;  /* 0x0000f40001707983 */ /* 0x000ea80000300800 */
[----:B------:R-:W2:Y:S02]  /*9d60*/  LDL.LU R233, [R1+0xf0] ;  /* 0x0000f00001e97983 */ /* 0x000ea40000300800 */
[----:B------:R-:W-:Y:S01]  /*9d70*/  HMMA.16816.F32 R92, R120, R36, R92 ;  /* 0x00000024785c723c */ /* 0x000fe2000000185c */
[----:B------:R-:W-:Y:S01]  /*9d80*/  F2FP.F16.E4M3.UNPACK_B R120, R133 ;  /* 0x00000085ff78723e */ /* 0x000fe200020006ff */
[----:B------:R-:W2:Y:S01]  /*9d90*/  LDL.LU R113, [R1+0xec] ;  /* 0x0000ec0001717983 */ /* 0x000ea20000300800 */
[----:B------:R-:W-:-:S02]  /*9da0*/  F2FP.F16.E4M3.UNPACK_B R121, R134 ;  /* 0x00000086ff79723e */ /* 0x000fc400020006ff */
[----:B------:R-:W-:Y:S02]  /*9db0*/  F2FP.F16.E4M3.UNPACK_B R122, R135 ;  /* 0x00000087ff7a723e */ /* 0x000fe400020006ff */
[----:B------:R-:W-:Y:S01]  /*9dc0*/  F2FP.F16.E4M3.UNPACK_B R123, R136 ;  /* 0x00000088ff7b723e */ /* 0x000fe200020006ff */
[----:B------:R-:W-:Y:S01]  /*9dd0*/  IMAD R133, R212, 0x100, R109 ;  /* 0x00000100d4857824 */ /* 0x000fe200078e026d */
[----:B------:R-:W2:Y:S01]  /*9de0*/  LDL.LU R221, [R1+0xe8] ;  /* 0x0000e80001dd7983 */ /* 0x000ea20000300800 */
[----:B------:R-:W-:Y:S02]  /*9df0*/  IMAD R134, R205, 0x100, R108 ;  /* 0x00000100cd867824 */ /* 0x000fe400078e026c */
[----:B------:R-:W-:Y:S01]  /*9e00*/  IMAD R135, R201, 0x100, R27 ;  /* 0x00000100c9877824 */ /* 0x000fe200078e021b */
[----:B------:R-:W2:Y:S01]  /*9e10*/  LDL.LU R111, [R1+0xe4] ;  /* 0x0000e400016f7983 */ /* 0x000ea20000300800 */
[----:B------:R-:W-:Y:S01]  /*9e20*/  IMAD R136, R200, 0x100, R26 ;  /* 0x00000100c8887824 */ /* 0x000fe200078e021a */
        /* <DEDUP_REMOVED lines=34> */
[----:B------:R-:W-:Y:S01]  /*a050*/  F2FP.F16.E4M3.UNPACK_B R122, R135 ;  /* 0x00000087ff7a723e */ /* 0x000fe200020006ff */
[----:B------:R-:W2:Y:S01]  /*a060*/  LDL.LU R142, [R1+0xa0] ;  /* 0x0000a000018e7983 */ /* 0x000ea20000300800 */
[----:B------:R-:W-:-:S03]  /*a070*/  F2FP.F16.E4M3.UNPACK_B R123, R136 ;  /* 0x00000088ff7b723e */ /* 0x000fc600020006ff */
[----:B------:R-:W2:Y:S04]  /*a080*/  LDL.LU R21, [R1+0x9c] ;  /* 0x00009c0001157983 */ /* 0x000ea80000300800 */
[C---:B------:R-:W-:Y:S01]  /*a090*/  HMMA.16816.F32 R56, R120.reuse, R40, R56 ;  /* 0x000000287838723c */ /* 0x040fe20000001838 */
[----:B------:R-:W2:Y:S01]  /*a0a0*/  LDL.LU R132, [R1+0x98] ;  /* 0x0000980001847983 */ /* 0x000ea20000300800 */
[----:B----4-:R-:W-:Y:S02]  /*a0b0*/  IMAD R40, R131, 0x100, R20 ;  /* 0x0000010083287824 */ /* 0x010fe400078e0214 */
[----:B------:R-:W-:Y:S01]  /*a0c0*/  IMAD R41, R130, 0x100, R19 ;  /* 0x0000010082297824 */ /* 0x000fe200078e0213 */
[----:B------:R-:W4:Y:S03]  /*a0d0*/  LDL.LU R20, [R1+0x94] ;  /* 0x0000940001147983 */ /* 0x000f260000300800 */
[----:B------:R-:W-:Y:S01]  /*a0e0*/  HMMA.16816.F32 R52, R120, R28, R52 ;  /* 0x0000001c7834723c */ /* 0x000fe20000001834 */
[----:B------:R-:W-:Y:S01]  /*a0f0*/  IMAD R28, R129, 0x100, R18 ;  /* 0x00000100811c7824 */ /* 0x000fe200078e0212 */
[----:B------:R-:W2:Y:S01]  /*a100*/  LDL.LU R131, [R1+0x90] ;  /* 0x0000900001837983 */ /* 0x000ea20000300800 */
[----:B------:R-:W-:-:S03]  /*a110*/  IMAD R29, R128, 0x100, R17 ;  /* 0x00000100801d7824 */ /* 0x000fc600078e0211 */
[----:B------:R-:W2:Y:S02]  /*a120*/  LDL.LU R19, [R1+0x8c] ;  /* 0x00008c0001137983 */ /* 0x000ea40000300800 */
[C---:B------:R-:W-:Y:S01]  /*a130*/  HMMA.16816.F32 R48, R120.reuse, R32, R48 ;  /* 0x000000207830723c */ /* 0x040fe20000001830 */
[----:B------:R-:W-:Y:S01]  /*a140*/  F2FP.F16.E4M3.UNPACK_B R32, R42.H1 ;  /* 0x0000002aff20723e */ /* 0x000fe200030006ff */
[----:B------:R-:W2:Y:S01]  /*a150*/  LDL.LU R130, [R1+0x88] ;  /* 0x0000880001827983 */ /* 0x000ea20000300800 */
[----:B------:R-:W-:Y:S02]  /*a160*/  F2FP.F16.E4M3.UNPACK_B R33, R43.H1 ;  /* 0x0000002bff21723e */ /* 0x000fe400030006ff */
[----:B------:R-:W-:Y:S01]  /*a170*/  F2FP.F16.E4M3.UNPACK_B R42, R28 ;  /* 0x0000001cff2a723e */ /* 0x000fe200020006ff */
[----:B------:R-:W2:Y:S01]  /*a180*/  LDL.LU R18, [R1+0x84] ;  /* 0x0000840001127983 */ /* 0x000ea20000300800 */
[----:B------:R-:W-:Y:S01]  /*a190*/  F2FP.F16.E4M3.UNPACK_B R43, R29 ;  /* 0x0000001dff2b723e */ /* 0x000fe200020006ff */
[----:B------:R-:W-:Y:S01]  /*a1a0*/  HMMA.16816.F32 R44, R120, R36, R44 ;  /* 0x00000024782c723c */ /* 0x000fe2000000182c */
[----:B------:R-:W-:Y:S01]  /*a1b0*/  F2FP.F16.E4M3.UNPACK_B R36, R30.H1 ;  /* 0x0000001eff24723e */ /* 0x000fe200030006ff */
[----:B------:R-:W2:Y:S01]  /*a1c0*/  LDL.LU R129, [R1+0x80] ;  /* 0x0000800001817983 */ /* 0x000ea20000300800 */
[----:B------:R-:W-:Y:S01]  /*a1d0*/  F2FP.F16.E4M3.UNPACK_B R37, R31.H1 ;  /* 0x0000001fff25723e */ /* 0x000fe200030006ff */
[----:B------:R-:W-:Y:S01]  /*a1e0*/  IMAD R28, R127, 0x100, R16 ;  /* 0x000001007f1c7824 */ /* 0x000fe200078e0210 */
[----:B------:R-:W-:Y:S01]  /*a1f0*/  F2FP.F16.E4M3.UNPACK_B R40, R40 ;  /* 0x00000028ff28723e */ /* 0x000fe200020006ff */
[----:B------:R-:W2:Y:S01]  /*a200*/  LDL.LU R17, [R1+0x7c] ;  /* 0x00007c0001117983 */ /* 0x000ea20000300800 */
[----:B------:R-:W-:Y:S01]  /*a210*/  F2FP.F16.E4M3.UNPACK_B R41, R41 ;  /* 0x00000029ff29723e */ /* 0x000fe200020006ff */
[----:B------:R-:W-:Y:S01]  /*a220*/  IMAD R29, R125, 0x100, R15 ;  /* 0x000001007d1d7824 */ /* 0x000fe200078e020f */
[----:B------:R-:W-:Y:S01]  /*a230*/  F2FP.F16.E4M3.UNPACK_B R34, R34.H1 ;  /* 0x00000022ff22723e */ /* 0x000fe200030006ff */
[----:B------:R-:W-:Y:S01]  /*a240*/  IMAD R30, R124, 0x100, R11 ;  /* 0x000001007c1e7824 */ /* 0x000fe200078e020b */
[----:B------:R-:W-:Y:S01]  /*a250*/  F2FP.F16.E4M3.UNPACK_B R35, R35.H1 ;  /* 0x00000023ff23723e */ /* 0x000fe200030006ff */
[----:B------:R-:W-:Y:S01]  /*a260*/  IMAD R31, R119, 0x100, R9 ;  /* 0x00000100771f7824 */ /* 0x000fe200078e0209 */
[----:B------:R-:W2:Y:S01]  /*a270*/  LDL.LU R128, [R1+0x78] ;  /* 0x0000780001807983 */ /* 0x000ea20000300800 */
[----:B------:R-:W-:-:S03]  /*a280*/  F2FP.F16.E4M3.UNPACK_B R28, R28 ;  /* 0x0000001cff1c723e */ /* 0x000fc600020006ff */
[----:B------:R-:W2:Y:S01]  /*a290*/  LDL.LU R16, [R1+0x74] ;  /* 0x0000740001107983 */ /* 0x000ea20000300800 */
[----:B------:R-:W-:-:S03]  /*a2a0*/  F2FP.F16.E4M3.UNPACK_B R29, R29 ;  /* 0x0000001dff1d723e */ /* 0x000fc600020006ff */
[----:B------:R-:W2:Y:S01]  /*a2b0*/  LDL.LU R127, [R1+0x70] ;  /* 0x00007000017f7983 */ /* 0x000ea20000300800 */
[----:B------:R-:W-:Y:S02]  /*a2c0*/  F2FP.F16.E4M3.UNPACK_B R30, R30 ;  /* 0x0000001eff1e723e */ /* 0x000fe400020006ff */
[----:B------:R-:W-:Y:S01]  /*a2d0*/  F2FP.F16.E4M3.UNPACK_B R31, R31 ;  /* 0x0000001fff1f723e */ /* 0x000fe200020006ff */
[----:B------:R-:W2:Y:S01]  /*a2e0*/  LDL.LU R15, [R1+0x6c] ;  /* 0x00006c00010f7983 */ /* 0x000ea20000300800 */
[C---:B------:R-:W-:Y:S03]  /*a2f0*/  HMMA.16816.F32 R104, R40.reuse, R32, R104 ;  /* 0x000000202868723c */ /* 0x040fe60000001868 */
[----:B------:R-:W2:Y:S04]  /*a300*/  LDL.LU R125, [R1+0x68] ;  /* 0x00006800017d7983 */ /* 0x000ea80000300800 */
[----:B------:R-:W2:Y:S01]  /*a310*/  LDL.LU R11, [R1+0x64] ;  /* 0x00006400010b7983 */ /* 0x000ea20000300800 */
[C---:B------:R-:W-:Y:S03]  /*a320*/  HMMA.16816.F32 R100, R40.reuse, R38, R100 ;  /* 0x000000262864723c */ /* 0x040fe60000001864 */
[----:B------:R-:W2:Y:S04]  /*a330*/  LDL.LU R124, [R1+0x60] ;  /* 0x00006000017c7983 */ /* 0x000ea80000300800 */
[----:B------:R-:W2:Y:S01]  /*a340*/  LDL.LU R9, [R1+0x5c] ;  /* 0x00005c0001097983 */ /* 0x000ea20000300800 */
[C---:B------:R-:W-:Y:S03]  /*a350*/  HMMA.16816.F32 R96, R40.reuse, R34, R96 ;  /* 0x000000222860723c */ /* 0x040fe60000001860 */
[----:B------:R-:W2:Y:S05]  /*a360*/  LDL.LU R119, [R1+0x58] ;  /* 0x0000580001777983 */ /* 0x000eaa0000300800 */
[----:B------:R-:W-:Y:S01]  /*a370*/  HMMA.16816.F32 R92, R40, R36, R92 ;  /* 0x00000024285c723c */ /* 0x000fe2000000185c */
[----:B------:R-:W-:-:S02]  /*a380*/  IMAD R40, R118, 0x100, R14 ;  /* 0x0000010076287824 */ /* 0x000fc400078e020e */
[----:B------:R-:W-:Y:S01]  /*a390*/  IMAD R41, R117, 0x100, R12 ;  /* 0x0000010075297824 */ /* 0x000fe200078e020c */
[----:B------:R-:W2:Y:S01]  /*a3a0*/  LDL.LU R14, [R1+0x54] ;  /* 0x00005400010e7983 */ /* 0x000ea20000300800 */
[----:B------:R-:W-:Y:S02]  /*a3b0*/  IMAD R42, R116, 0x100, R10 ;  /* 0x00000100742a7824 */ /* 0x000fe400078e020a */
[----:B------:R-:W-:Y:S01]  /*a3c0*/  IMAD R43, R115, 0x100, R8 ;  /* 0x00000100732b7824 */ /* 0x000fe200078e0208 */
[C---:B------:R-:W-:Y:S01]  /*a3d0*/  HMMA.16816.F32 R88, R28.reuse, R32, R88 ;  /* 0x000000201c58723c */ /* 0x040fe20000001858 */
[----:B------:R-:W3:Y:S04]  /*a3e0*/  LDL.LU R118, [R1+0x50] ;  /* 0x0000500001767983 */ /* 0x000ee80000300800 */
[----:B------:R-:W3:Y:S03]  /*a3f0*/  LDL.LU R12, [R1+0x4c] ;  /* 0x00004c00010c7983 */ /* 0x000ee60000300800 */
[C---:B------:R-:W-:Y:S01]  /*a400*/  HMMA.16816.F32 R84, R28.reuse, R38, R84 ;  /* 0x000000261c54723c */ /* 0x040fe20000001854 */
[----:B------:R-:W3:Y:S04]  /*a410*/  LDL.LU R117, [R1+0x48] ;  /* 0x0000480001757983 */ /* 0x000ee80000300800 */
[----:B------:R-:W3:Y:S03]  /*a420*/  LDL.LU R10, [R1+0x44] ;  /* 0x00004400010a7983 */ /* 0x000ee60000300800 */
[C---:B------:R-:W-:Y:S01]  /*a430*/  HMMA.16816.F32 R80, R28.reuse, R34, R80 ;  /* 0x000000221c50723c */ /* 0x040fe20000001850 */
[----:B------:R-:W3:Y:S04]  /*a440*/  LDL.LU R116, [R1+0x40] ;  /* 0x0000400001747983 */ /* 0x000ee80000300800 */
[----:B------:R-:W3:Y:S03]  /*a450*/  LDL.LU R8, [R1+0x3c] ;  /* 0x00003c0001087983 */ /* 0x000ee60000300800 */
[----:B------:R-:W-:Y:S01]  /*a460*/  HMMA.16816.F32 R76, R28, R36, R76 ;  /* 0x000000241c4c723c */ /* 0x000fe2000000184c */
[----:B------:R-:W-:Y:S01]  /*a470*/  F2FP.F16.E4M3.UNPACK_B R28, R40 ;  /* 0x00000028ff1c723e */ /* 0x000fe200020006ff */
[----:B------:R-:W3:Y:S01]  /*a480*/  LDL.LU R115, [R1+0x38] ;  /* 0x0000380001737983 */ /* 0x000ee20000300800 */
[----:B------:R-:W-:-:S02]  /*a490*/  F2FP.F16.E4M3.UNPACK_B R29, R41 ;  /* 0x00000029ff1d723e */ /* 0x000fc400020006ff */
[----:B------:R-:W-:Y:S02]  /*a4a0*/  F2FP.F16.E4M3.UNPACK_B R30, R42 ;  /* 0x0000002aff1e723e */ /* 0x000fe400020006ff */
[----:B------:R-:W-:Y:S01]  /*a4b0*/  F2FP.F16.E4M3.UNPACK_B R31, R43 ;  /* 0x0000002bff1f723e */ /* 0x000fe200020006ff */
[----:B------:R-:W-:Y:S02]  /*a4c0*/  IMAD R40, R0, 0x100, R7 ;  /* 0x0000010000287824 */ /* 0x000fe400078e0207 */
[----:B------:R-:W-:Y:S01]  /*a4d0*/  IMAD R41, R235, 0x100, R234 ;  /* 0x00000100eb297824 */ /* 0x000fe200078e02ea */
[----:B------:R-:W3:Y:S01]  /*a4e0*/  LDL.LU R7, [R1+0x34] ;  /* 0x0000340001077983 */ /* 0x000ee20000300800 */
[----:B------:R-:W-:Y:S02]  /*a4f0*/  IMAD R42, R6, 0x100, R5 ;  /* 0x00000100062a7824 */ /* 0x000fe400078e0205 */
        /* <DEDUP_REMOVED lines=10> */
[----:B------:R-:W-:-:S02]  /*a5a0*/  F2FP.F16.E4M3.UNPACK_B R28, R40 ;  /* 0x00000028ff1c723e */ /* 0x000fc400020006ff */
[----:B------:R-:W-:Y:S02]  /*a5b0*/  F2FP.F16.E4M3.UNPACK_B R29, R41 ;  /* 0x00000029ff1d723e */ /* 0x000fe400020006ff */
[----:B------:R-:W-:Y:S02]  /*a5c0*/  F2FP.F16.E4M3.UNPACK_B R30, R42 ;  /* 0x0000002aff1e723e */ /* 0x000fe400020006ff */
[----:B------:R-:W-:-:S07]  /*a5d0*/  F2FP.F16.E4M3.UNPACK_B R31, R242 ;  /* 0x000000f2ff1f723e */ /* 0x000fce00020006ff */
[----:B------:R-:W-:Y:S01]  /*a5e0*/  HMMA.16816.F32 R56, R28, R32, R56 ;  /* 0x000000201c38723c */ /* 0x000fe20000001838 */
[----:B0-----:R-:W-:Y:S02]  /*a5f0*/  IMAD.SHL.U32 R33, R188, 0x40, RZ ;  /* 0x00000040bc217824 */ /* 0x001fe400078e00ff */
[----:B------:R-:W3:Y:S01]  /*a600*/  LDL.LU R188, [R1+0x8] ;  /* 0x0000080001bc7983 */ /* 0x000ee20000300800 */
[----:B------:R-:W-:Y:S02]  /*a610*/  USHF.R.S32.HI UR9, URZ, 0x1f, UR4 ;  /* 0x0000001fff097899 */ /* 0x000fe40008011404 */
[----:B--2---:R-:W-:-:S04]  /*a620*/  IADD3 R14, P5, PT, R14, UR4, RZ ;  /* 0x000000040e0e7c10 */ /* 0x004fc8000ffbe0ff */
[----:B------:R-:W-:Y:S02]  /*a630*/  IADD3.X R119, PT, PT, R119, UR9, RZ, P5, !PT ;  /* 0x0000000977777c10 */ /* 0x000fe4000affe4ff */
[----:B------:R-:W-:-:S04]  /*a640*/  IADD3 R17, P5, PT, R17, UR4, RZ ;  /* 0x0000000411117c10 */ /* 0x000fc8000ffbe0ff */
[----:B------:R-:W-:Y:S02]  /*a650*/  IADD3.X R129, PT, PT, R129, UR9, RZ, P5, !PT ;  /* 0x0000000981817c10 */ /* 0x000fe4000affe4ff */
[----:B------:R-:W-:-:S04]  /*a660*/  IADD3 R23, P5, PT, R23, UR4, RZ ;  /* 0x0000000417177c10 */ /* 0x000fc8000ffbe0ff */
[----:B------:R-:W-:Y:S02]  /*a670*/  IADD3.X R195, PT, PT, R195, UR9, RZ, P5, !PT ;  /* 0x00000009c3c37c10 */ /* 0x000fe4000affe4ff */
[----:B------:R-:W-:-:S04]  /*a680*/  IADD3 R109, P5, PT, R109, UR4, RZ ;  /* 0x000000046d6d7c10 */ /* 0x000fc8000ffbe0ff */
[----:B------:R-:W-:Y:S02]  /*a690*/  IADD3.X R213, PT, PT, R213, UR9, RZ, P5, !PT ;  /* 0x00000009d5d57c10 */ /* 0x000fe4000affe4ff */
[----:B---3--:R-:W-:-:S04]  /*a6a0*/  IADD3 R188, P5, PT, R188, UR4, RZ ;  /* 0x00000004bcbc7c10 */ /* 0x008fc8000ffbe0ff */
[----:B------:R-:W-:Y:S01]  /*a6b0*/  IADD3.X R0, PT, PT, R0, UR9, RZ, P5, !PT ;  /* 0x0000000900007c10 */ /* 0x000fe2000affe4ff */
[----:B------:R-:W-:Y:S04]  /*a6c0*/  STL [R1+0x8], R188 ;  /* 0x000008bc01007387 */ /* 0x000fe80000100800 */
[----:B------:R0:W-:Y:S04]  /*a6d0*/  STL [R1+0x4], R0 ;  /* 0x0000040001007387 */ /* 0x0001e80000100800 */
[----:B0-----:R0:W5:Y:S01]  /*a6e0*/  LDL.LU R0, [R1+0x18] ;  /* 0x0000180001007983 */ /* 0x0011620000300800 */
[----:B------:R-:W-:Y:S01]  /*a6f0*/  IADD3 R4, P0, PT, R33, R4, RZ ;  /* 0x0000000421047210 */ /* 0x000fe20007f1e0ff */
[----:B------:R-:W-:-:S02]  /*a700*/  UIADD3 UR75, UP5, UPT, UR4, UR75, URZ ;  /* 0x0000004b044b7290 */ /* 0x000fc4000ffbe0ff */
[----:B------:R-:W-:Y:S01]  /*a710*/  UIADD3 UR74, UP6, UPT, UR4, UR74, URZ ;  /* 0x0000004a044a7290 */ /* 0x000fe2000ffde0ff */
[----:B------:R-:W-:Y:S01]  /*a720*/  LEA.HI.X.SX32 R6, R33, R6, 0x1, P0 ;  /* 0x0000000621067211 */ /* 0x000fe200000f0eff */
[----:B------:R-:W-:Y:S02]  /*a730*/  UIADD3 UR73, UP1, UPT, UR4, UR73, URZ ;  /* 0x0000004904497290 */ /* 0x000fe4000ff3e0ff */
[----:B------:R-:W-:Y:S02]  /*a740*/  UIADD3 UR72, UP2, UPT, UR4, UR72, URZ ;  /* 0x0000004804487290 */ /* 0x000fe4000ff5e0ff */
[----:B------:R-:W-:Y:S02]  /*a750*/  IADD3 R3, P0, PT, R3, UR4, RZ ;  /* 0x0000000403037c10 */ /* 0x000fe4000ff1e0ff */
[----:B------:R-:W-:Y:S02]  /*a760*/  IADD3 R7, P1, PT, R7, UR4, RZ ;  /* 0x0000000407077c10 */ /* 0x000fe4000ff3e0ff */
[----:B------:R-:W-:-:S02]  /*a770*/  IADD3 R8, P2, PT, R8, UR4, RZ ;  /* 0x0000000408087c10 */ /* 0x000fc4000ff5e0ff */
[----:B------:R-:W-:Y:S02]  /*a780*/  IADD3 R10, P3, PT, R10, UR4, RZ ;  /* 0x000000040a0a7c10 */ /* 0x000fe4000ff7e0ff */
[----:B------:R-:W-:Y:S01]  /*a790*/  IADD3 R12, P4, PT, R12, UR4, RZ ;  /* 0x000000040c0c7c10 */ /* 0x000fe2000ff9e0ff */
[----:B------:R-:W-:Y:S02]  /*a7a0*/  UIADD3.X UR41, UPT, UPT, UR9, UR41, URZ, UP5, !UPT ;  /* 0x0000002909297290 */ /* 0x000fe4000affe4ff */
[----:B------:R-:W-:Y:S02]  /*a7b0*/  UIADD3.X UR40, UPT, UPT, UR9, UR40, URZ, UP6, !UPT ;  /* 0x0000002809287290 */ /* 0x000fe4000b7fe4ff */
[----:B------:R-:W-:Y:S02]  /*a7c0*/  UIADD3.X UR39, UPT, UPT, UR9, UR39, URZ, UP1, !UPT ;  /* 0x0000002709277290 */ /* 0x000fe40008ffe4ff */
[----:B------:R-:W-:Y:S02]  /*a7d0*/  UIADD3.X UR38, UPT, UPT, UR9, UR38, URZ, UP2, !UPT ;  /* 0x0000002609267290 */ /* 0x000fe400097fe4ff */
[----:B------:R-:W-:Y:S01]  /*a7e0*/  IADD3.X R114, PT, PT, R114, UR9, RZ, P0, !PT ;  /* 0x0000000972727c10 */ /* 0x000fe200087fe4ff */
[----:B------:R-:W-:Y:S01]  /*a7f0*/  UIADD3 UR71, UP3, UPT, UR4, UR71, URZ ;  /* 0x0000004704477290 */ /* 0x000fe2000ff7e0ff */
[----:B------:R-:W-:Y:S01]  /*a800*/  IADD3.X R115, PT, PT, R115, UR9, RZ, P1, !PT ;  /* 0x0000000973737c10 */ /* 0x000fe20008ffe4ff */
[----:B------:R-:W-:Y:S01]  /*a810*/  UIADD3 UR70, UP4, UPT, UR4, UR70, URZ ;  /* 0x0000004604467290 */ /* 0x000fe2000ff9e0ff */
[----:B------:R-:W-:Y:S01]  /*a820*/  IADD3.X R116, PT, PT, R116, UR9, RZ, P2, !PT ;  /* 0x0000000974747c10 */ /* 0x000fe200097fe4ff */
[----:B------:R-:W-:Y:S01]  /*a830*/  UIADD3 UR69, UP5, UPT, UR4, UR69, URZ ;  /* 0x0000004504457290 */ /* 0x000fe2000ffbe0ff */
[----:B------:R-:W-:Y:S01]  /*a840*/  IADD3.X R117, PT, PT, R117, UR9, RZ, P3, !PT ;  /* 0x0000000975757c10 */ /* 0x000fe20009ffe4ff */
[----:B------:R-:W-:Y:S01]  /*a850*/  UIADD3 UR68, UP6, UPT, UR4, UR68, URZ ;  /* 0x0000004404447290 */ /* 0x000fe2000ffde0ff */
[----:B------:R-:W-:Y:S01]  /*a860*/  IADD3.X R118, PT, PT, R118, UR9, RZ, P4, !PT ;  /* 0x0000000976767c10 */ /* 0x000fe2000a7fe4ff */
[----:B------:R-:W-:-:S02]  /*a870*/  UIADD3 UR67, UP1, UPT, UR4, UR67, URZ ;  /* 0x0000004304437290 */ /* 0x000fc4000ff3e0ff */
[----:B------:R-:W-:Y:S02]  /*a880*/  UIADD3 UR66, UP2, UPT, UR4, UR66, URZ ;  /* 0x0000004204427290 */ /* 0x000fe4000ff5e0ff */
[----:B------:R-:W-:Y:S01]  /*a890*/  IADD3 R9, P0, PT, R9, UR4, RZ ;  /* 0x0000000409097c10 */ /* 0x000fe2000ff1e0ff */
[C---:B------:R-:W-:Y:S01]  /*a8a0*/  HMMA.16816.F32 R52, R28.reuse, R38, R52 ;  /* 0x000000261c34723c */ /* 0x040fe20000001834 */
[----:B------:R-:W-:Y:S02]  /*a8b0*/  IADD3 R11, P1, PT, R11, UR4, RZ ;  /* 0x000000040b0b7c10 */ /* 0x000fe4000ff3e0ff */
[----:B------:R-:W-:Y:S02]  /*a8c0*/  IADD3 R13, P2, PT, R13, UR4, RZ ;  /* 0x000000040d0d7c10 */ /* 0x000fe4000ff5e0ff */
[----:B------:R-:W-:Y:S02]  /*a8d0*/  IADD3 R15, P3, PT, R15, UR4, RZ ;  /* 0x000000040f0f7c10 */ /* 0x000fe4000ff7e0ff */
[----:B------:R-:W-:Y:S01]  /*a8e0*/  IADD3 R16, P4, PT, R16, UR4, RZ ;  /* 0x0000000410107c10 */ /* 0x000fe2000ff9e0ff */
[----:B------:R-:W-:Y:S01]  /*a8f0*/  HMMA.16816.F32 R48, R28, R34, R48 ;  /* 0x000000221c30723c */ /* 0x000fe20000001830 */
[----:B------:R-:W-:-:S02]  /*a900*/  UIADD3.X UR37, UPT, UPT, UR9, UR37, URZ, UP3, !UPT ;  /* 0x0000002509257290 */ /* 0x000fc40009ffe4ff */
[----:B------:R-:W-:Y:S02]  /*a910*/  UIADD3.X UR36, UPT, UPT, UR9, UR36, URZ, UP4, !UPT ;  /* 0x0000002409247290 */ /* 0x000fe4000a7fe4ff */
[----:B------:R-:W-:Y:S02]  /*a920*/  UIADD3.X UR35, UPT, UPT, UR9, UR35, URZ, UP5, !UPT ;  /* 0x0000002309237290 */ /* 0x000fe4000affe4ff */
[----:B------:R-:W-:Y:S01]  /*a930*/  UIADD3.X UR34, UPT, UPT, UR9, UR34, URZ, UP6, !UPT ;  /* 0x0000002209227290 */ /* 0x000fe2000b7fe4ff */
[----:B------:R-:W-:Y:S01]  /*a940*/  HMMA.16816.F32 R44, R28, R36, R44 ;  /* 0x000000241c2c723c */ /* 0x000fe2000000182c */
        /* <DEDUP_REMOVED lines=14> */
[----:B------:R-:W-:Y:S01]  /*aa30*/  UIADD3 UR5, UPT, UPT, UR5, -0x1, URZ ;  /* 0xffffffff05057890 */ /* 0x000fe2000fffe0ff */
[----:B------:R-:W-:Y:S02]  /*aa40*/  IADD3 R19, P1, PT, R19, UR4, RZ ;  /* 0x0000000413137c10 */ /* 0x000fe4000ff3e0ff */
[----:B----4-:R-:W-:Y:S02]  /*aa50*/  IADD3 R20, P2, PT, R20, UR4, RZ ;  /* 0x0000000414147c10 */ /* 0x010fe4000ff5e0ff */
[----:B------:R-:W-:Y:S02]  /*aa60*/  IADD3 R21, P3, PT, R21, UR4, RZ ;  /* 0x0000000415157c10 */ /* 0x000fe4000ff7e0ff */
[----:B------:R-:W-:Y:S01]  /*aa70*/  IADD3 R22, P4, PT, R22, UR4, RZ ;  /* 0x0000000416167c10 */ /* 0x000fe2000ff9e0ff */
[----:B------:R-:W-:-:S02]  /*aa80*/  UIADD3.X UR31, UPT, UPT, UR9, UR31, URZ, UP3, !UPT ;  /* 0x0000001f091f7290 */ /* 0x000fc40009ffe4ff */
[----:B------:R-:W-:Y:S02]  /*aa90*/  UIADD3.X UR30, UPT, UPT, UR9, UR30, URZ, UP4, !UPT ;  /* 0x0000001e091e7290 */ /* 0x000fe4000a7fe4ff */
[----:B------:R-:W-:Y:S02]  /*aaa0*/  UIADD3.X UR29, UPT, UPT, UR9, UR29, URZ, UP5, !UPT ;  /* 0x0000001d091d7290 */ /* 0x000fe4000affe4ff */
[----:B------:R-:W-:Y:S02]  /*aab0*/  UIADD3.X UR28, UPT, UPT, UR9, UR28, URZ, UP6, !UPT ;  /* 0x0000001c091c7290 */ /* 0x000fe4000b7fe4ff */
[----:B------:R-:W-:Y:S02]  /*aac0*/  UIADD3.X UR27, UPT, UPT, UR9, UR27, URZ, UP1, !UPT ;  /* 0x0000001b091b7290 */ /* 0x000fe40008ffe4ff */
[----:B------:R-:W-:Y:S02]  /*aad0*/  UIADD3.X UR26, UPT, UPT, UR9, UR26, URZ, UP2, !UPT ;  /* 0x0000001a091a7290 */ /* 0x000fe400097fe4ff */
[----:B------:R-:W-:Y:S01]  /*aae0*/  IADD3.X R130, PT, PT, R130, UR9, RZ, P0, !PT ;  /* 0x0000000982827c10 */ /* 0x000fe200087fe4ff */
[----:B------:R-:W-:Y:S01]  /*aaf0*/  UISETP.NE.U32.AND UP0, UPT, UR5, URZ, UPT ;  /* 0x000000ff0500728c */ /* 0x000fe2000bf05070 */
        /* <DEDUP_REMOVED lines=9> */
[----:B------:R-:W-:Y:S02]  /*ab90*/  UIADD3 UR54, UP2, UPT, UR4, UR54, URZ ;  /* 0x0000003604367290 */ /* 0x000fe4000ff5e0ff */
[----:B------:R-:W-:Y:S02]  /*aba0*/  IADD3 R24, P0, PT, R24, UR4, RZ ;  /* 0x0000000418187c10 */ /* 0x000fe4000ff1e0ff */
[----:B------:R-:W-:Y:S02]  /*abb0*/  IADD3 R25, P1, PT, R25, UR4, RZ ;  /* 0x0000000419197c10 */ /* 0x000fe4000ff3e0ff */
[----:B------:R-:W-:Y:S02]  /*abc0*/  IADD3 R26, P2, PT, R26, UR4, RZ ;  /* 0x000000041a1a7c10 */ /* 0x000fe4000ff5e0ff */
[----:B------:R-:W-:-:S02]  /*abd0*/  IADD3 R27, P3, PT, R27, UR4, RZ ;  /* 0x000000041b1b7c10 */ /* 0x000fc4000ff7e0ff */
[----:B------:R-:W-:Y:S01]  /*abe0*/  IADD3 R108, P4, PT, R108, UR4, RZ ;  /* 0x000000046c6c7c10 */ /* 0x000fe2000ff9e0ff */
[----:B------:R-:W-:Y:S02]  /*abf0*/  UIADD3.X UR25, UPT, UPT, UR9, UR25, URZ, UP3, !UPT ;  /* 0x0000001909197290 */ /* 0x000fe40009ffe4ff */
[----:B------:R-:W-:Y:S02]  /*ac00*/  UIADD3.X UR24, UPT, UPT, UR9, UR24, URZ, UP4, !UPT ;  /* 0x0000001809187290 */ /* 0x000fe4000a7fe4ff */
[----:B------:R-:W-:Y:S02]  /*ac10*/  UIADD3.X UR23, UPT, UPT, UR9, UR23, URZ, UP5, !UPT ;  /* 0x0000001709177290 */ /* 0x000fe4000affe4ff */
[----:B------:R-:W-:Y:S02]  /*ac20*/  UIADD3.X UR22, UPT, UPT, UR9, UR22, URZ, UP6, !UPT ;  /* 0x0000001609167290 */ /* 0x000fe4000b7fe4ff */
[----:B------:R-:W-:Y:S02]  /*ac30*/  UIADD3.X UR21, UPT, UPT, UR9, UR21, URZ, UP1, !UPT ;  /* 0x0000001509157290 */ /* 0x000fe40008ffe4ff */
[----:B------:R-:W-:-:S02]  /*ac40*/  UIADD3.X UR20, UPT, UPT, UR9, UR20, URZ, UP2, !UPT ;  /* 0x0000001409147290 */ /* 0x000fc400097fe4ff */
        /* <DEDUP_REMOVED lines=9> */
[----:B------:R-:W-:Y:S02]  /*ace0*/  UIADD3 UR49, UP1, UPT, UR4, UR49, URZ ;  /* 0x0000003104317290 */ /* 0x000fe4000ff3e0ff */
[----:B------:R-:W-:-:S02]  /*acf0*/  UIADD3 UR48, UP2, UPT, UR4, UR48, URZ ;  /* 0x0000003004307290 */ /* 0x000fc4000ff5e0ff */
[----:B------:R-:W-:Y:S02]  /*ad00*/  IADD3 R110, P0, PT, R110, UR4, RZ ;  /* 0x000000046e6e7c10 */ /* 0x000fe4000ff1e0ff */
[----:B------:R-:W-:Y:S02]  /*ad10*/  IADD3 R111, P1, PT, R111, UR4, RZ ;  /* 0x000000046f6f7c10 */ /* 0x000fe4000ff3e0ff */
[----:B------:R-:W-:Y:S02]  /*ad20*/  IADD3 R112, P2, PT, R112, UR4, RZ ;  /* 0x0000000470707c10 */ /* 0x000fe4000ff5e0ff */
[----:B------:R-:W-:Y:S02]  /*ad30*/  IADD3 R113, P3, PT, R113, UR4, RZ ;  /* 0x0000000471717c10 */ /* 0x000fe4000ff7e0ff */
[----:B------:R-:W-:Y:S01]  /*ad40*/  IADD3 R235, P4, PT, R235, UR4, RZ ;  /* 0x00000004ebeb7c10 */ /* 0x000fe2000ff9e0ff */
[----:B------:R-:W-:Y:S02]  /*ad50*/  UIADD3.X UR19, UPT, UPT, UR9, UR19, URZ, UP3, !UPT ;  /* 0x0000001309137290 */ /* 0x000fe40009ffe4ff */
[----:B------:R-:W-:-:S02]  /*ad60*/  UIADD3.X UR18, UPT, UPT, UR9, UR18, URZ, UP4, !UPT ;  /* 0x0000001209127290 */ /* 0x000fc4000a7fe4ff */
[----:B------:R-:W-:Y:S02]  /*ad70*/  UIADD3.X UR17, UPT, UPT, UR9, UR17, URZ, UP5, !UPT ;  /* 0x0000001109117290 */ /* 0x000fe4000affe4ff */
[----:B------:R-:W-:Y:S02]  /*ad80*/  UIADD3.X UR16, UPT, UPT, UR9, UR16, URZ, UP6, !UPT ;  /* 0x0000001009107290 */ /* 0x000fe4000b7fe4ff */
[----:B------:R-:W-:Y:S02]  /*ad90*/  UIADD3.X UR15, UPT, UPT, UR9, UR15, URZ, UP1, !UPT ;  /* 0x0000000f090f7290 */ /* 0x000fe40008ffe4ff */
[----:B------:R-:W-:Y:S01]  /*ada0*/  UIADD3.X UR14, UPT, UPT, UR9, UR14, URZ, UP2, !UPT ;  /* 0x0000000e090e7290 */ /* 0x000fe200097fe4ff */
[----:B------:R-:W-:Y:S01]  /*adb0*/  VIADD R5, R5, 0xffffffc0 ;  /* 0xffffffc005057836 */ /* 0x000fe20000000000 */
        /* <DEDUP_REMOVED lines=11> */
[----:B------:R-:W-:Y:S02]  /*ae70*/  UIADD3.X UR13, UPT, UPT, UR9, UR13, URZ, UP3, !UPT ;  /* 0x0000000d090d7290 */ /* 0x000fe40009ffe4ff */
[----:B------:R-:W-:Y:S02]  /*ae80*/  UIADD3.X UR12, UPT, UPT, UR9, UR12, URZ, UP4, !UPT ;  /* 0x0000000c090c7290 */ /* 0x000fe4000a7fe4ff */
[----:B------:R-:W-:Y:S02]  /*ae90*/  UIADD3.X UR11, UPT, UPT, UR9, UR11, URZ, UP5, !UPT ;  /* 0x0000000b090b7290 */ /* 0x000fe4000affe4ff */
[----:B------:R-:W-:Y:S02]  /*aea0*/  UIADD3.X UR10, UPT, UPT, UR9, UR10, URZ, UP6, !UPT ;  /* 0x0000000a090a7290 */ /* 0x000fe4000b7fe4ff */
[----:B------:R-:W-:Y:S02]  /*aeb0*/  UIADD3.X UR76, UPT, UPT, UR9, UR76, URZ, UP1, !UPT ;  /* 0x0000004c094c7290 */ /* 0x000fe40008ffe4ff */
[----:B------:R-:W-:Y:S01]  /*aec0*/  UIADD3.X UR8, UPT, UPT, UR9, UR8, URZ, UP2, !UPT ;  /* 0x0000000809087290 */ /* 0x000fe200097fe4ff */
[----:B0-----:R-:W-:Y:S11]  /*aed0*/  BRA.U UP0, `(.L_x_2) ;  /* 0xffffffa100d47547 */ /* 0x001ff6000b83ffff */
.L_x_1:
[----:B------:R-:W2:Y:S01]  /*aee0*/  LDL.LU R29, [R1+0x14] ;  /* 0x00001400011d7983 */ /* 0x000ea20000300800 */
[----:B------:R-:W0:Y:S01]  /*aef0*/  S2R R4, SR_TID.X ;  /* 0x0000000000047919 */ /* 0x000e220000002100 */
[----:B------:R-:W1:Y:S01]  /*af00*/  S2UR UR5, SR_CgaCtaId ;  /* 0x00000000000579c3 */ /* 0x000e620000008800 */
[----:B------:R-:W-:Y:S01]  /*af10*/  UMOV UR4, 0x400 ;  /* 0x0000040000047882 */ /* 0x000fe20000000000 */
[----:B------:R-:W-:Y:S01]  /*af20*/  F2FP.SATFINITE.E4M3.F32.PACK_AB_MERGE_C R106, R107, R106, RZ ;  /* 0x0000006a6b6a723e */ /* 0x000fe200048070ff */
[----:B------:R-:W3:Y:S01]  /*af30*/  LDL.LU R28, [R1+0x10] ;  /* 0x00001000011c7983 */ /* 0x000ee20000300800 */
[----:B------:R-:W-:Y:S01]  /*af40*/  F2FP.SATFINITE.E4M3.F32.PACK_AB_MERGE_C R103, R103, R102, RZ ;  /* 0x000000666767723e */ /* 0x000fe200048070ff */
[----:B------:R-:W3:Y:S01]  /*af50*/  LDCU.128 UR8, c[0x0][0x390] ;  /* 0x00007200ff0877ac */ /* 0x000ee20008000c00 */
[----:B------:R-:W-:Y:S01]  /*af60*/  F2FP.SATFINITE.E4M3.F32.PACK_AB_MERGE_C R104, R105, R104, RZ ;  /* 0x000000686968723e */ /* 0x000fe200048070ff */
[C---:B-----5:R-:W-:Y:S01]  /*af70*/  VIADD R8, R0.reuse, 0x3 ;  /* 0x0000000300087836 */ /* 0x060fe20000000000 */
[----:B------:R-:W-:Y:S01]  /*af80*/  F2FP.SATFINITE.E4M3.F32.PACK_AB_MERGE_C R101, R101, R100, RZ ;  /* 0x000000646565723e */ /* 0x000fe200048070ff */
[C---:B------:R-:W-:Y:S01]  /*af90*/  VIADD R9, R0.reuse, 0x4 ;  /* 0x0000000400097836 */ /* 0x040fe20000000000 */
[----:B------:R-:W-:Y:S01]  /*afa0*/  F2FP.SATFINITE.E4M3.F32.PACK_AB_MERGE_C R88, R89, R88, RZ ;  /* 0x000000585958723e */ /* 0x000fe200048070ff */
[C---:B------:R-:W-:Y:S01]  /*afb0*/  VIADD R18, R0.reuse, 0x5 ;  /* 0x0000000500127836 */ /* 0x040fe20000000000 */
[----:B------:R-:W-:Y:S01]  /*afc0*/  F2FP.SATFINITE.E4M3.F32.PACK_AB_MERGE_C R90, R91, R90, RZ ;  /* 0x0000005a5b5a723e */ /* 0x000fe200048070ff */
[C---:B------:R-:W-:Y:S01]  /*afd0*/  VIADD R20, R0.reuse, 0x7 ;  /* 0x0000000700147836 */ /* 0x040fe20000000000 */
[----:B------:R-:W-:Y:S01]  /*afe0*/  F2FP.SATFINITE.E4M3.F32.PACK_AB_MERGE_C R85, R85, R84, RZ ;  /* 0x000000545555723e */ /* 0x000fe200048070ff */
[----:B------:R-:W-:Y:S01]  /*aff0*/  VIADD R22, R0, 0xa ;  /* 0x0000000a00167836 */ /* 0x000fe20000000000 */
[----:B------:R-:W-:-:S02]  /*b000*/  F2FP.SATFINITE.E4M3.F32.PACK_AB_MERGE_C R87, R87, R86, RZ ;  /* 0x000000565757723e */ /* 0x000fc400048070ff */
[----:B------:R-:W-:Y:S02]  /*b010*/  F2FP.SATFINITE.E4M3.F32.PACK_AB_MERGE_C R74, R75, R74, RZ ;  /* 0x0000004a4b4a723e */ /* 0x000fe400048070ff */
[----:B------:R-:W-:Y:S02]  /*b020*/  F2FP.SATFINITE.E4M3.F32.PACK_AB_MERGE_C R71, R71, R70, RZ ;  /* 0x000000464747723e */ /* 0x000fe400048070ff */
[----:B------:R-:W-:Y:S01]  /*b030*/  F2FP.SATFINITE.E4M3.F32.PACK_AB_MERGE_C R72, R73, R72, RZ ;  /* 0x000000484948723e */ /* 0x000fe200048070ff */
[----:B-1----:R-:W-:Y:S01]  /*b040*/  ULEA UR4, UR5, UR4, 0x18 ;  /* 0x0000000405047291 */ /* 0x002fe2000f8ec0ff */
[----:B------:R-:W-:Y:S01]  /*b050*/  F2FP.SATFINITE.E4M3.F32.PACK_AB_MERGE_C R69, R69, R68, RZ ;  /* 0x000000444545723e */ /* 0x000fe200048070ff */
[----:B------:R-:W1:Y:S01]  /*b060*/  LDCU UR5, c[0x0][0x3b8] ;  /* 0x00007700ff0577ac */ /* 0x000e620008000800 */
[----:B------:R-:W-:Y:S02]  /*b070*/  F2FP.SATFINITE.E4M3.F32.PACK_AB_MERGE_C R56, R57, R56, RZ ;  /* 0x000000383938723e */ /* 0x000fe400048070ff */
[----:B------:R-:W-:Y:S01]  /*b080*/  F2FP.SATFINITE.E4M3.F32.PACK_AB_MERGE_C R58, R59, R58, RZ ;  /* 0x0000003a3b3a723e */ /* 0x000fe200048070ff */
[----:B0-----:R-:W-:Y:S01]  /*b090*/  IMAD.SHL.U32 R4, R4, 0x20, RZ ;  /* 0x0000002004047824 */ /* 0x001fe200078e00ff */
[----:B------:R-:W-:-:S02]  /*b0a0*/  F2FP.SATFINITE.E4M3.F32.PACK_AB_MERGE_C R53, R53, R52, RZ ;  /* 0x000000343535723e */ /* 0x000fc400048070ff */
[----:B------:R-:W-:Y:S02]  /*b0b0*/  F2FP.SATFINITE.E4M3.F32.PACK_AB_MERGE_C R55, R55, R54, RZ ;  /* 0x000000363737723e */ /* 0x000fe400048070ff */
[----:B------:R-:W-:Y:S02]  /*b0c0*/  LOP3.LUT R4, R4, 0x400, RZ, 0xc0, !PT ;  /* 0x0000040004047812 */ /* 0x000fe400078ec0ff */
[----:B------:R-:W-:Y:S02]  /*b0d0*/  PRMT R105, R106, 0x5410, R103 ;  /* 0x000054106a697816 */ /* 0x000fe40000000067 */
[----:B------:R-:W-:Y:S02]  /*b0e0*/  PRMT R104, R104, 0x5410, R101 ;  /* 0x0000541068687816 */ /* 0x000fe40000000065 */
[----:B------:R-:W-:Y:S02]  /*b0f0*/  PRMT R106, R88, 0x5410, R85 ;  /* 0x00005410586a7816 */ /* 0x000fe40000000055 */
[----:B------:R-:W-:Y:S01]  /*b100*/  PRMT R107, R90, 0x5410, R87 ;  /* 0x000054105a6b7816 */ /* 0x000fe20000000057 */
[----:B-1----:R-:W-:Y:S01]  /*b110*/  IMAD R13, R0, UR5, RZ ;  /* 0x00000005000d7c24 */ /* 0x002fe2000f8e02ff */
[----:B------:R-:W-:-:S02]  /*b120*/  PRMT R73, R74, 0x5410, R71 ;  /* 0x000054104a497816 */ /* 0x000fc40000000047 */
[----:B------:R-:W-:Y:S01]  /*b130*/  PRMT R72, R72, 0x5410, R69 ;  /* 0x0000541048487816 */ /* 0x000fe20000000045 */
[----:B------:R-:W-:Y:S01]  /*b140*/  VIADD R15, R13, UR5 ;  /* 0x000000050d0f7c36 */ /* 0x000fe20008000000 */
[----:B------:R-:W-:Y:S02]  /*b150*/  PRMT R74, R56, 0x5410, R53 ;  /* 0x00005410384a7816 */ /* 0x000fe40000000035 */
[----:B------:R-:W-:Y:S01]  /*b160*/  PRMT R75, R58, 0x5410, R55 ;  /* 0x000054103a4b7816 */ /* 0x000fe20000000037 */
[----:B------:R-:W-:Y:S01]  /*b170*/  VIADD R17, R15, UR5 ;  /* 0x000000050f117c36 */ /* 0x000fe20008000000 */
[----:B------:R-:W-:Y:S01]  /*b180*/  LEA R21, R2, UR4, 0x4 ;  /* 0x0000000402157c11 */ /* 0x000fe2000f8e20ff */
[----:B------:R-:W-:Y:S01]  /*b190*/  VIADD R2, R0, 0x2 ;  /* 0x0000000200027836 */ /* 0x000fe20000000000 */
[----:B------:R-:W-:Y:S01]  /*b1a0*/  F2FP.SATFINITE.E4M3.F32.PACK_AB_MERGE_C R98, R99, R98, RZ ;  /* 0x000000626362723e */ /* 0x000fe200048070ff */
[----:B------:R-:W-:Y:S01]  /*b1b0*/  VIADD R19, R17, UR5 ;  /* 0x0000000511137c36 */ /* 0x000fe20008000000 */
[----:B------:R-:W-:-:S02]  /*b1c0*/  F2FP.SATFINITE.E4M3.F32.PACK_AB_MERGE_C R95, R95, R94, RZ ;  /* 0x0000005e5f5f723e */ /* 0x000fc400048070ff */
[----:B------:R-:W-:Y:S02]  /*b1d0*/  F2FP.SATFINITE.E4M3.F32.PACK_AB_MERGE_C R96, R97, R96, RZ ;  /* 0x000000606160723e */ /* 0x000fe400048070ff */
[----:B------:R-:W-:Y:S02]  /*b1e0*/  F2FP.SATFINITE.E4M3.F32.PACK_AB_MERGE_C R93, R93, R92, RZ ;  /* 0x0000005c5d5d723e */ /* 0x000fe400048070ff */
[----:B------:R-:W-:Y:S02]  /*b1f0*/  F2FP.SATFINITE.E4M3.F32.PACK_AB_MERGE_C R80, R81, R80, RZ ;  /* 0x000000505150723e */ /* 0x000fe400048070ff */
[----:B------:R-:W-:Y:S02]  /*b200*/  F2FP.SATFINITE.E4M3.F32.PACK_AB_MERGE_C R82, R83, R82, RZ ;  /* 0x000000525352723e */ /* 0x000fe400048070ff */
[----:B------:R-:W-:Y:S02]  /*b210*/  F2FP.SATFINITE.E4M3.F32.PACK_AB_MERGE_C R77, R77, R76, RZ ;  /* 0x0000004c4d4d723e */ /* 0x000fe400048070ff */
        /* <DEDUP_REMOVED lines=9> */
[----:B------:R-:W-:Y:S02]  /*b2b0*/  PRMT R97, R98, 0x5410, R95 ;  /* 0x0000541062617816 */ /* 0x000fe4000000005f */
[----:B------:R-:W-:Y:S02]  /*b2c0*/  PRMT R96, R96, 0x5410, R93 ;  /* 0x0000541060607816 */ /* 0x000fe4000000005d */
[----:B------:R-:W-:Y:S02]  /*b2d0*/  PRMT R98, R80, 0x5410, R77 ;  /* 0x0000541050627816 */ /* 0x000fe4000000004d */
[----:B------:R-:W-:-:S02]  /*b2e0*/  PRMT R99, R82, 0x5410, R79 ;  /* 0x0000541052637816 */ /* 0x000fc4000000004f */
[----:B------:R-:W-:Y:S02]  /*b2f0*/  PRMT R65, R66, 0x5410, R63 ;  /* 0x0000541042417816 */ /* 0x000fe4000000003f */
[----:B------:R-:W-:Y:S02]  /*b300*/  PRMT R64, R64, 0x5410, R61 ;  /* 0x0000541040407816 */ /* 0x000fe4000000003d */
[----:B------:R-:W-:Y:S02]  /*b310*/  PRMT R66, R48, 0x5410, R45 ;  /* 0x0000541030427816 */ /* 0x000fe4000000002d */
[----:B------:R-:W-:Y:S02]  /*b320*/  PRMT R67, R50, 0x5410, R47 ;  /* 0x0000541032437816 */ /* 0x000fe4000000002f */
[----:B--2---:R-:W-:-:S04]  /*b330*/  LOP3.LUT R3, R29, 0x1f0, RZ, 0xc0, !PT ;  /* 0x000001f01d037812 */ /* 0x004fc800078ec0ff */
[----:B------:R-:W-:Y:S01]  /*b340*/  IADD3 R16, PT, PT, R3, UR4, R4 ;  /* 0x0000000403107c10 */ /* 0x000fe2000fffe004 */
[----:B------:R-:W-:Y:S01]  /*b350*/  BAR.SYNC.DEFER_BLOCKING 0x0 ;  /* 0x0000000000007b1d */ /* 0x000fe20000010000 */
[----:B------:R-:W-:Y:S01]  /*b360*/  VIADD R3, R0, 0x1 ;  /* 0x0000000100037836 */ /* 0x000fe20000000000 */
[----:B---3--:R-:W-:-:S04]  /*b370*/  ISETP.GE.AND P0, PT, R28, UR10, PT ;  /* 0x0000000a1c007c0c */ /* 0x008fc8000bf06270 */
[----:B------:R-:W0:Y:S01]  /*b380*/  LDCU UR4, c[0x0][0x3b4] ;  /* 0x00007680ff0477ac */ /* 0x000e220008000800 */
[----:B------:R-:W-:Y:S02]  /*b390*/  ISETP.LT.AND P4, PT, R8, UR11, !P0 ;  /* 0x0000000b08007c0c */ /* 0x000fe4000c781270 */
[----:B------:R-:W-:Y:S02]  /*b3a0*/  ISETP.LT.AND P3, PT, R9, UR11, !P0 ;  /* 0x0000000b09007c0c */ /* 0x000fe4000c761270 */
[----:B------:R-:W-:Y:S02]  /*b3b0*/  ISETP.LT.AND P5, PT, R3, UR11, !P0 ;  /* 0x0000000b03007c0c */ /* 0x000fe4000c7a1270 */
[----:B------:R-:W-:Y:S02]  /*b3c0*/  ISETP.LT.AND P1, PT, R2, UR11, !P0 ;  /* 0x0000000b02007c0c */ /* 0x000fe4000c721270 */
[----:B------:R-:W-:Y:S01]  /*b3d0*/  ISETP.LT.AND P2, PT, R0, UR11, !P0 ;  /* 0x0000000b00007c0c */ /* 0x000fe2000c741270 */
[----:B------:R-:W-:Y:S01]  /*b3e0*/  STSM.16.M88.4 [R16], R104 ;  /* 0x0000006810007844 */ /* 0x000fe20000000200 */
[----:B0-----:R-:W-:-:S03]  /*b3f0*/  IMAD R3, R28, UR4, RZ ;  /* 0x000000041c037c24 */ /* 0x001fc6000f8e02ff */
[----:B------:R-:W-:Y:S01]  /*b400*/  STSM.16.M88.4 [R16+0x200], R72 ;  /* 0x0002004810007844 */ /* 0x000fe20000000200 */
[----:B------:R-:W-:Y:S01]  /*b410*/  BAR.SYNC.DEFER_BLOCKING 0x0 ;  /* 0x0000000000007b1d */ /* 0x000fe20000010000 */
[----:B------:R-:W-:-:S04]  /*b420*/  IADD3 R2, P6, PT, R3, UR8, RZ ;  /* 0x0000000803027c10 */ /* 0x000fc8000ffde0ff */
[----:B------:R-:W-:Y:S02]  /*b430*/  LEA.HI.X.SX32 R3, R3, UR9, 0x1, P6 ;  /* 0x0000000903037c11 */ /* 0x000fe4000b0f0eff */
[----:B------:R-:W-:-:S04]  /*b440*/  IADD3 R12, P6, PT, R13, R2, RZ ;  /* 0x000000020d0c7210 */ /* 0x000fc80007fde0ff */
[----:B------:R-:W-:Y:S02]  /*b450*/  LEA.HI.X.SX32 R13, R13, R3, 0x1, P6 ;  /* 0x000000030d0d7211 */ /* 0x000fe400030f0eff */
[----:B------:R-:W-:-:S04]  /*b460*/  IADD3 R14, P6, PT, R15, R2, RZ ;  /* 0x000000020f0e7210 */ /* 0x000fc80007fde0ff */
[----:B------:R-:W-:Y:S01]  /*b470*/  LEA.HI.X.SX32 R15, R15, R3, 0x1, P6 ;  /* 0x000000030f0f7211 */ /* 0x000fe200030f0eff */
[----:B------:R-:W0:Y:S04]  /*b480*/  LDS.128 R4, [R21] ;  /* 0x0000000015047984 */ /* 0x000e280000000c00 */
[----:B------:R-:W1:Y:S01]  /*b490*/  LDS.128 R8, [R21+0x400] ;  /* 0x0004000015087984 */ /* 0x000e620000000c00 */
[----:B------:R-:W-:Y:S06]  /*b4a0*/  BAR.SYNC.DEFER_BLOCKING 0x0 ;  /* 0x0000000000007b1d */ /* 0x000fec0000010000 */
[----:B------:R-:W-:Y:S04]  /*b4b0*/  STSM.16.M88.4 [R16], R96 ;  /* 0x0000006010007844 */ /* 0x000fe80000000200 */
[----:B------:R2:W-:Y:S01]  /*b4c0*/  STSM.16.M88.4 [R16+0x200], R64 ;  /* 0x0002004010007844 */ /* 0x0005e20000000200 */
[C---:B0-----:R-:W-:Y:S01]  /*b4d0*/  PRMT R27, R4.reuse, 0x7770, RZ ;  /* 0x00007770041b7816 */ /* 0x041fe200000000ff */
[----:B------:R-:W-:Y:S01]  /*b4e0*/  BAR.SYNC.DEFER_BLOCKING 0x0 ;  /* 0x0000000000007b1d */ /* 0x000fe20000010000 */
[----:B------:R-:W-:-:S02]  /*b4f0*/  PRMT R25, R4, 0x7771, RZ ;  /* 0x0000777104197816 */ /* 0x000fc400000000ff */
[----:B------:R-:W-:Y:S02]  /*b500*/  PRMT R23, R5, 0x7770, RZ ;  /* 0x0000777005177816 */ /* 0x000fe400000000ff */
[----:B--2---:R-:W-:-:S04]  /*b510*/  IADD3 R16, P6, PT, R17, R2, RZ ;  /* 0x0000000211107210 */ /* 0x004fc80007fde0ff */
[----:B------:R-:W-:Y:S01]  /*b520*/  LEA.HI.X.SX32 R17, R17, R3, 0x1, P6 ;  /* 0x0000000311117211 */ /* 0x000fe200030f0eff */
[----:B------:R0:W-:Y:S01]  /*b530*/  @P2 STG.E.U8 desc[UR6][R12.64], R27 ;  /* 0x0000001b0c002986 */ /* 0x0001e2000c101106 */
[----:B------:R-:W-:Y:S01]  /*b540*/  ISETP.LT.AND P2, PT, R18, UR11, !P0 ;  /* 0x0000000b12007c0c */ /* 0x000fe2000c741270 */
[----:B------:R-:W-:Y:S02]  /*b550*/  VIADD R18, R0, 0x6 ;  /* 0x0000000600127836 */ /* 0x000fe40000000000 */
[----:B------:R2:W-:Y:S03]  /*b560*/  @P5 STG.E.U8 desc[UR6][R14.64], R25 ;  /* 0x000000190e005986 */ /* 0x0005e6000c101106 */
[----:B------:R-:W-:Y:S01]  /*b570*/  ISETP.LT.AND P5, PT, R18, UR11, !P0 ;  /* 0x0000000b12007c0c */ /* 0x000fe2000c7a1270 */
[----:B------:R3:W-:Y:S01]  /*b580*/  @P1 STG.E.U8 desc[UR6][R16.64], R23 ;  /* 0x0000001710001986 */ /* 0x0007e2000c101106 */
[----:B------:R-:W-:-:S02]  /*b590*/  IADD3 R18, P6, PT, R19, R2, RZ ;  /* 0x0000000213127210 */ /* 0x000fc40007fde0ff */
[----:B------:R-:W-:Y:S01]  /*b5a0*/  ISETP.LT.AND P1, PT, R20, UR11, !P0 ;  /* 0x0000000b14007c0c */ /* 0x000fe2000c721270 */
[C---:B0-----:R-:W-:Y:S01]  /*b5b0*/  VIADD R13, R19.reuse, UR5 ;  /* 0x00000005130d7c36 */ /* 0x041fe20008000000 */
[-C--:B------:R-:W-:Y:S02]  /*b5c0*/  LEA.HI.X.SX32 R19, R19, R3.reuse, 0x1, P6 ;  /* 0x0000000313137211 */ /* 0x080fe400030f0eff */
[----:B------:R-:W-:Y:S01]  /*b5d0*/  PRMT R27, R6, 0x7770, RZ ;  /* 0x00007770061b7816 */ /* 0x000fe200000000ff */
[C---:B--2---:R-:W-:Y:S01]  /*b5e0*/  VIADD R14, R0.reuse, 0x8 ;  /* 0x00000008000e7836 */ /* 0x044fe20000000000 */
[----:B------:R-:W-:Y:S01]  /*b5f0*/  PRMT R25, R5, 0x7771, RZ ;  /* 0x0000777105197816 */ /* 0x000fe200000000ff */
[C---:B------:R-:W-:Y:S01]  /*b600*/  VIADD R15, R13.reuse, UR5 ;  /* 0x000000050d0f7c36 */ /* 0x040fe20008000000 */
[C---:B------:R-:W-:Y:S01]  /*b610*/  IADD3 R12, P6, PT, R13.reuse, R2, RZ ;  /* 0x000000020d0c7210 */ /* 0x040fe20007fde0ff */
[----:B---3--:R-:W-:Y:S01]  /*b620*/  VIADD R16, R0, 0x9 ;  /* 0x0000000900107836 */ /* 0x008fe20000000000 */
[----:B------:R-:W-:Y:S01]  /*b630*/  PRMT R23, R6, 0x7771, RZ ;  /* 0x0000777106177816 */ /* 0x000fe200000000ff */
[----:B------:R0:W-:Y:S01]  /*b640*/  @P4 STG.E.U8 desc[UR6][R18.64], R25 ;  /* 0x0000001912004986 */ /* 0x0001e2000c101106 */
[----:B------:R-:W-:Y:S01]  /*b650*/  LEA.HI.X.SX32 R13, R13, R3, 0x1, P6 ;  /* 0x000000030d0d7211 */ /* 0x000fe200030f0eff */
[----:B------:R-:W-:Y:S01]  /*b660*/  VIADD R20, R15, UR5 ;  /* 0x000000050f147c36 */ /* 0x000fe20008000000 */
[----:B------:R-:W-:-:S02]  /*b670*/  ISETP.LT.AND P4, PT, R14, UR11, !P0 ;  /* 0x0000000b0e007c0c */ /* 0x000fc4000c781270 */
[CC--:B------:R-:W-:Y:S01]  /*b680*/  IADD3 R14, P6, PT, R15.reuse, R2.reuse, RZ ;  /* 0x000000020f0e7210 */ /* 0x0c0fe20007fde0ff */
[----:B------:R2:W-:Y:S01]  /*b690*/  @P3 STG.E.U8 desc[UR6][R12.64], R27 ;  /* 0x0000001b0c003986 */ /* 0x0005e2000c101106 */
[----:B------:R-:W-:Y:S02]  /*b6a0*/  ISETP.LT.AND P3, PT, R16, UR11, !P0 ;  /* 0x0000000b10007c0c */ /* 0x000fe4000c761270 */
[-C--:B------:R-:W-:Y:S02]  /*b6b0*/  LEA.HI.X.SX32 R15, R15, R3.reuse, 0x1, P6 ;  /* 0x000000030f0f7211 */ /* 0x080fe400030f0eff */
[CC--:B------:R-:W-:Y:S02]  /*b6c0*/  IADD3 R16, P6, PT, R20.reuse, R2.reuse, RZ ;  /* 0x0000000214107210 */ /* 0x0c0fe40007fde0ff */
[----:B0-----:R-:W-:Y:S01]  /*b6d0*/  PRMT R25, R7, 0x7770, RZ ;  /* 0x0000777007197816 */ /* 0x001fe200000000ff */
[----:B------:R0:W-:Y:S01]  /*b6e0*/  @P2 STG.E.U8 desc[UR6][R14.64], R23 ;  /* 0x000000170e002986 */ /* 0x0001e2000c101106 */
[CC--:B------:R-:W-:Y:S01]  /*b6f0*/  LEA.HI.X.SX32 R17, R20.reuse, R3.reuse, 0x1, P6 ;  /* 0x0000000314117211 */ /* 0x0c0fe200030f0eff */
[----:B------:R-:W-:Y:S01]  /*b700*/  VIADD R20, R20, UR5 ;  /* 0x0000000514147c36 */ /* 0x000fe20008000000 */
[----:B------:R-:W-:Y:S01]  /*b710*/  ISETP.LT.AND P2, PT, R22, UR11, !P0 ;  /* 0x0000000b16007c0c */ /* 0x000fe2000c741270 */
[----:B--2---:R-:W-:Y:S01]  /*b720*/  VIADD R13, R0, 0xb ;  /* 0x0000000b000d7836 */ /* 0x004fe20000000000 */
[----:B-1----:R-:W-:Y:S01]  /*b730*/  PRMT R27, R8, 0x7770, RZ ;  /* 0x00007770081b7816 */ /* 0x002fe200000000ff */
[C---:B------:R-:W-:Y:S01]  /*b740*/  VIADD R18, R20.reuse, UR5 ;  /* 0x0000000514127c36 */ /* 0x040fe20008000000 */
[-C--:B------:R-:W-:Y:S01]  /*b750*/  IADD3 R12, P6, PT, R20, R2.reuse, RZ ;  /* 0x00000002140c7210 */ /* 0x080fe20007fde0ff */
[----:B------:R1:W-:Y:S01]  /*b760*/  @P5 STG.E.U8 desc[UR6][R16.64], R25 ;  /* 0x0000001910005986 */ /* 0x0003e2000c101106 */
[----:B------:R-:W-:Y:S01]  /*b770*/  ISETP.LT.AND P5, PT, R13, UR11, !P0 ;  /* 0x0000000b0d007c0c */ /* 0x000fe2000c7a1270 */
[----:B------:R-:W-:Y:S01]  /*b780*/  VIADD R19, R18, UR5 ;  /* 0x0000000512137c36 */ /* 0x000fe20008000000 */
[----:B------:R-:W-:Y:S01]  /*b790*/  LEA.HI.X.SX32 R13, R20, R3, 0x1, P6 ;  /* 0x00000003140d7211 */ /* 0x000fe200030f0eff */
[----:B------:R-:W-:Y:S01]  /*b7a0*/  VIADD R22, R0, 0xc ;  /* 0x0000000c00167836 */ /* 0x000fe20000000000 */
[----:B0-----:R-:W-:Y:S01]  /*b7b0*/  IADD3 R14, P6, PT, R18, R2, RZ ;  /* 0x00000002120e7210 */ /* 0x001fe20007fde0ff */
[----:B------:R-:W-:Y:S01]  /*b7c0*/  VIADD R20, R19, UR5 ;  /* 0x0000000513147c36 */ /* 0x000fe20008000000 */
[----:B------:R-:W-:-:S02]  /*b7d0*/  PRMT R23, R7, 0x7771, RZ ;  /* 0x0000777107177816 */ /* 0x000fc400000000ff */
[-C--:B------:R-:W-:Y:S01]  /*b7e0*/  LEA.HI.X.SX32 R15, R18, R3.reuse, 0x1, P6 ;  /* 0x00000003120f7211 */ /* 0x080fe200030f0eff */
[----:B------:R-:W-:Y:S01]  /*b7f0*/  VIADD R18, R0, 0xd ;  /* 0x0000000d00127836 */ /* 0x000fe20000000000 */
[CC--:B-1----:R-:W-:Y:S01]  /*b800*/  IADD3 R16, P6, PT, R19.reuse, R2.reuse, RZ ;  /* 0x0000000213107210 */ /* 0x0c2fe20007fde0ff */
[----:B------:R0:W-:Y:S01]  /*b810*/  @P1 STG.E.U8 desc[UR6][R12.64], R23 ;  /* 0x000000170c001986 */ /* 0x0001e2000c101106 */
[----:B------:R-:W-:Y:S02]  /*b820*/  PRMT R25, R8, 0x7771, RZ ;  /* 0x0000777108197816 */ /* 0x000fe400000000ff */
[-C--:B------:R-:W-:Y:S01]  /*b830*/  LEA.HI.X.SX32 R17, R19, R3.reuse, 0x1, P6 ;  /* 0x0000000313117211 */ /* 0x080fe200030f0eff */
[----:B------:R1:W-:Y:S01]  /*b840*/  @P4 STG.E.U8 desc[UR6][R14.64], R27 ;  /* 0x0000001b0e004986 */ /* 0x0003e2000c101106 */
[----:B------:R-:W-:Y:S02]  /*b850*/  ISETP.LT.AND P4, PT, R18, UR11, !P0 ;  /* 0x0000000b12007c0c */ /* 0x000fe4000c781270 */
[-C--:B------:R-:W-:Y:S01]  /*b860*/  IADD3 R18, P6, PT, R20, R2.reuse, RZ ;  /* 0x0000000214127210 */ /* 0x080fe20007fde0ff */
[----:B------:R2:W-:Y:S01]  /*b870*/  @P3 STG.E.U8 desc[UR6][R16.64], R25 ;  /* 0x0000001910003986 */ /* 0x0005e2000c101106 */
[----:B------:R-:W-:Y:S01]  /*b880*/  ISETP.LT.AND P1, PT, R22, UR11, !P0 ;  /* 0x0000000b16007c0c */ /* 0x000fe2000c721270 */
[----:B------:R-:W-:Y:S01]  /*b890*/  VIADD R22, R0, 0xe ;  /* 0x0000000e00167836 */ /* 0x000fe20000000000 */
[CC--:B------:R-:W-:Y:S01]  /*b8a0*/  LEA.HI.X.SX32 R19, R20.reuse, R3.reuse, 0x1, P6 ;  /* 0x0000000314137211 */ /* 0x0c0fe200030f0eff */
[----:B------:R-:W-:Y:S01]  /*b8b0*/  VIADD R20, R20, UR5 ;  /* 0x0000000514147c36 */ /* 0x000fe20008000000 */
[----:B0-----:R-:W-:Y:S01]  /*b8c0*/  PRMT R23, R9, 0x7770, RZ ;  /* 0x0000777009177816 */ /* 0x001fe200000000ff */
[----:B------:R-:W-:Y:S01]  /*b8d0*/  VIADD R13, R0, 0xf ;  /* 0x0000000f000d7836 */ /* 0x000fe20000000000 */
[----:B------:R-:W-:Y:S01]  /*b8e0*/  ISETP.LT.AND P3, PT, R22, UR11, !P0 ;  /* 0x0000000b16007c0c */ /* 0x000fe2000c761270 */
[C---:B-1----:R-:W-:Y:S01]  /*b8f0*/  VIADD R15, R20.reuse, UR5 ;  /* 0x00000005140f7c36 */ /* 0x042fe20008000000 */
[CC--:B------:R-:W-:Y:S01]  /*b900*/  IADD3 R12, P6, PT, R20.reuse, R2.reuse, RZ ;  /* 0x00000002140c7210 */ /* 0x0c0fe20007fde0ff */
[----:B------:R0:W-:Y:S01]  /*b910*/  @P2 STG.E.U8 desc[UR6][R18.64], R23 ;  /* 0x0000001712002986 */ /* 0x0001e2000c101106 */
[----:B------:R-:W-:Y:S01]  /*b920*/  ISETP.LT.AND P2, PT, R13, UR11, !P0 ;  /* 0x0000000b0d007c0c */ /* 0x000fe2000c741270 */
[C---:B--2---:R-:W-:Y:S01]  /*b930*/  VIADD R17, R15.reuse, UR5 ;  /* 0x000000050f117c36 */ /* 0x044fe20008000000 */
[----:B------:R-:W-:Y:S01]  /*b940*/  LEA.HI.X.SX32 R13, R20, R3, 0x1, P6 ;  /* 0x00000003140d7211 */ /* 0x000fe200030f0eff */
[----:B------:R-:W-:Y:S01]  /*b950*/  VIADD R22, R0, 0x10 ;  /* 0x0000001000167836 */ /* 0x000fe20000000000 */
[----:B------:R-:W-:Y:S01]  /*b960*/  IADD3 R14, P6, PT, R15, R2, RZ ;  /* 0x000000020f0e7210 */ /* 0x000fe20007fde0ff */
[----:B------:R-:W-:Y:S01]  /*b970*/  VIADD R20, R17, UR5 ;  /* 0x0000000511147c36 */ /* 0x000fe20008000000 */
[----:B------:R-:W-:-:S02]  /*b980*/  PRMT R25, R9, 0x7771, RZ ;  /* 0x0000777109197816 */ /* 0x000fc400000000ff */
[----:B------:R-:W-:Y:S02]  /*b990*/  PRMT R27, R10, 0x7770, RZ ;  /* 0x000077700a1b7816 */ /* 0x000fe400000000ff */
[-C--:B------:R-:W-:Y:S01]  /*b9a0*/  LEA.HI.X.SX32 R15, R15, R3.reuse, 0x1, P6 ;  /* 0x000000030f0f7211 */ /* 0x080fe200030f0eff */
[----:B0-----:R-:W-:Y:S01]  /*b9b0*/  VIADD R18, R0, 0x11 ;  /* 0x0000001100127836 */ /* 0x001fe20000000000 */
[C---:B------:R-:W-:Y:S01]  /*b9c0*/  IADD3 R16, P6, PT, R17.reuse, R2, RZ ;  /* 0x0000000211107210 */ /* 0x040fe20007fde0ff */
[----:B------:R0:W-:Y:S01]  /*b9d0*/  @P5 STG.E.U8 desc[UR6][R12.64], R25 ;  /* 0x000000190c005986 */ /* 0x0001e2000c101106 */
[----:B------:R-:W-:Y:S02]  /*b9e0*/  PRMT R23, R10, 0x7771, RZ ;  /* 0x000077710a177816 */ /* 0x000fe400000000ff */
[----:B------:R-:W-:Y:S01]  /*b9f0*/  LEA.HI.X.SX32 R17, R17, R3, 0x1, P6 ;  /* 0x0000000311117211 */ /* 0x000fe200030f0eff */
[----:B------:R1:W-:Y:S01]  /*ba00*/  @P1 STG.E.U8 desc[UR6][R14.64], R27 ;  /* 0x0000001b0e001986 */ /* 0x0003e2000c101106 */
[----:B------:R-:W-:-:S02]  /*ba10*/  ISETP.LT.AND P1, PT, R18, UR11, !P0 ;  /* 0x0000000b12007c0c */ /* 0x000fc4000c721270 */
        /* <DEDUP_REMOVED lines=24> */
[----:B------:R-:W-:Y:S01]  /*bba0*/  PRMT R25, R4, 0x7773, RZ ;  /* 0x0000777304197816 */ /* 0x000fe200000000ff */
[----:B------:R-:W-:Y:S01]  /*bbb0*/  VIADD R4, R0, 0x16 ;  /* 0x0000001600047836 */ /* 0x000fe20000000000 */
        /* <DEDUP_REMOVED lines=9> */
[C---:B0-----:R-:W-:Y:S02]  /*bc50*/  PRMT R23, R5.reuse, 0x7772, RZ ;  /* 0x0000777205177816 */ /* 0x041fe400000000ff */
[----:B------:R-:W-:Y:S01]  /*bc60*/  ISETP.LT.AND P2, PT, R22, UR11, !P0 ;  /* 0x0000000b16007c0c */ /* 0x000fe2000c741270 */
[C---:B-1----:R-:W-:Y:S01]  /*bc70*/  VIADD R14, R20.reuse, UR5 ;  /* 0x00000005140e7c36 */ /* 0x042fe20008000000 */
[-C--:B------:R-:W-:Y:S01]  /*bc80*/  IADD3 R12, P6, PT, R20, R2.reuse, RZ ;  /* 0x00000002140c7210 */ /* 0x080fe20007fde0ff */
[----:B------:R0:W-:Y:S01]  /*bc90*/  @P4 STG.E.U8 desc[UR6][R18.64], R23 ;  /* 0x0000001712004986 */ /* 0x0001e2000c101106 */
[----:B------:R-:W-:Y:S01]  /*bca0*/  ISETP.LT.AND P4, PT, R4, UR11, !P0 ;  /* 0x0000000b04007c0c */ /* 0x000fe2000c781270 */
[----:B------:R-:W-:Y:S01]  /*bcb0*/  VIADD R15, R14, UR5 ;  /* 0x000000050e0f7c36 */ /* 0x000fe20008000000 */
[----:B------:R-:W-:Y:S01]  /*bcc0*/  LEA.HI.X.SX32 R13, R20, R3, 0x1, P6 ;  /* 0x00000003140d7211 */ /* 0x000fe200030f0eff */
[----:B--2---:R-:W-:Y:S01]  /*bcd0*/  VIADD R16, R0, 0x19 ;  /* 0x0000001900107836 */ /* 0x004fe20000000000 */
[----:B------:R-:W-:Y:S01]  /*bce0*/  IADD3 R4, P6, PT, R14, R2, RZ ;  /* 0x000000020e047210 */ /* 0x000fe20007fde0ff */
[C---:B------:R-:W-:Y:S01]  /*bcf0*/  VIADD R22, R0.reuse, 0x18 ;  /* 0x0000001800167836 */ /* 0x040fe20000000000 */
[----:B------:R-:W-:Y:S01]  /*bd00*/  PRMT R27, R5, 0x7773, RZ ;  /* 0x00007773051b7816 */ /* 0x000fe200000000ff */
[----:B------:R-:W-:Y:S01]  /*bd10*/  VIADD R20, R0, 0x21 ;  /* 0x0000002100147836 */ /* 0x000fe20000000000 */
[----:B------:R-:W-:-:S02]  /*bd20*/  PRMT R25, R6, 0x7772, RZ ;  /* 0x0000777206197816 */ /* 0x000fc400000000ff */
[-C--:B------:R-:W-:Y:S01]  /*bd30*/  LEA.HI.X.SX32 R5, R14, R3.reuse, 0x1, P6 ;  /* 0x000000030e057211 */ /* 0x080fe200030f0eff */
[C---:B0-----:R-:W-:Y:S01]  /*bd40*/  VIADD R18, R15.reuse, UR5 ;  /* 0x000000050f127c36 */ /* 0x041fe20008000000 */
[CC--:B------:R-:W-:Y:S01]  /*bd50*/  IADD3 R14, P6, PT, R15.reuse, R2.reuse, RZ ;  /* 0x000000020f0e7210 */ /* 0x0c0fe20007fde0ff */
[----:B------:R0:W-:Y:S01]  /*bd60*/  @P3 STG.E.U8 desc[UR6][R12.64], R27 ;  /* 0x0000001b0c003986 */ /* 0x0001e2000c101106 */
[----:B------:R-:W-:Y:S01]  /*bd70*/  PRMT R23, R6, 0x7773, RZ ;  /* 0x0000777306177816 */ /* 0x000fe200000000ff */
[----:B------:R-:W-:Y:S01]  /*bd80*/  VIADD R6, R0, 0x1a ;  /* 0x0000001a00067836 */ /* 0x000fe20000000000 */
[----:B------:R-:W-:Y:S01]  /*bd90*/  LEA.HI.X.SX32 R15, R15, R3, 0x1, P6 ;  /* 0x000000030f0f7211 */ /* 0x000fe200030f0eff */
[----:B------:R1:W-:Y:S01]  /*bda0*/  @P2 STG.E.U8 desc[UR6][R4.64], R25 ;  /* 0x0000001904002986 */ /* 0x0003e2000c101106 */
[----:B------:R-:W-:Y:S02]  /*bdb0*/  ISETP.LT.AND P2, PT, R16, UR11, !P0 ;  /* 0x0000000b10007c0c */ /* 0x000fe4000c741270 */
[----:B------:R-:W-:Y:S01]  /*bdc0*/  IADD3 R16, P6, PT, R18, R2, RZ ;  /* 0x0000000212107210 */ /* 0x000fe20007fde0ff */
[----:B------:R2:W-:Y:S01]  /*bdd0*/  @P5 STG.E.U8 desc[UR6][R14.64], R23 ;  /* 0x000000170e005986 */ /* 0x0005e2000c101106 */
[----:B------:R-:W-:-:S02]  /*bde0*/  PRMT R19, R7, 0x7773, RZ ;  /* 0x0000777307137816 */ /* 0x000fc400000000ff */
[CC--:B------:R-:W-:Y:S01]  /*bdf0*/  LEA.HI.X.SX32 R17, R18.reuse, R3.reuse, 0x1, P6 ;  /* 0x0000000312117211 */ /* 0x0c0fe200030f0eff */
[----:B------:R-:W-:Y:S01]  /*be00*/  VIADD R18, R18, UR5 ;  /* 0x0000000512127c36 */ /* 0x000fe20008000000 */
[----:B0-----:R-:W-:Y:S02]  /*be10*/  PRMT R13, R7, 0x7772, RZ ;  /* 0x00007772070d7816 */ /* 0x001fe400000000ff */
[----:B------:R-:W-:Y:S01]  /*be20*/  ISETP.LT.AND P6, PT, R6, UR11, !P0 ;  /* 0x0000000b06007c0c */ /* 0x000fe2000c7c1270 */
[----:B-1----:R-:W-:Y:S01]  /*be30*/  VIADD R5, R0, 0x1b ;  /* 0x0000001b00057836 */ /* 0x002fe20000000000 */
[CC--:B------:R-:W-:Y:S01]  /*be40*/  IADD3 R4, P5, PT, R18.reuse, R2.reuse, RZ ;  /* 0x0000000212047210 */ /* 0x0c0fe20007fbe0ff */
[----:B------:R-:W-:Y:S01]  /*be50*/  VIADD R12, R18, UR5 ;  /* 0x00000005120c7c36 */ /* 0x000fe20008000000 */
[----:B------:R0:W-:Y:S01]  /*be60*/  @P1 STG.E.U8 desc[UR6][R16.64], R13 ;  /* 0x0000000d10001986 */ /* 0x0001e2000c101106 */
[----:B------:R-:W-:Y:S01]  /*be70*/  ISETP.LT.AND P3, PT, R22, UR11, !P0 ;  /* 0x0000000b16007c0c */ /* 0x000fe2000c761270 */
[----:B--2---:R-:W-:Y:S01]  /*be80*/  VIADD R15, R0, 0x1c ;  /* 0x0000001c000f7836 */ /* 0x004fe20000000000 */
[----:B------:R-:W-:Y:S01]  /*be90*/  ISETP.LT.AND P1, PT, R5, UR11, !P0 ;  /* 0x0000000b05007c0c */ /* 0x000fe2000c721270 */
[----:B------:R-:W-:Y:S01]  /*bea0*/  VIADD R14, R12, UR5 ;  /* 0x000000050c0e7c36 */ /* 0x000fe20008000000 */
[-C--:B------:R-:W-:Y:S01]  /*beb0*/  LEA.HI.X.SX32 R5, R18, R3.reuse, 0x1, P5 ;  /* 0x0000000312057211 */ /* 0x080fe200028f0eff */
[----:B------:R-:W-:Y:S01]  /*bec0*/  VIADD R18, R0, 0x1f ;  /* 0x0000001f00127836 */ /* 0x000fe20000000000 */
[-C--:B------:R-:W-:Y:S01]  /*bed0*/  IADD3 R6, P5, PT, R12, R2.reuse, RZ ;  /* 0x000000020c067210 */ /* 0x080fe20007fbe0ff */
[----:B------:R-:W-:Y:S01]  /*bee0*/  VIADD R22, R0, 0x2b ;  /* 0x0000002b00167836 */ /* 0x000fe20000000000 */
[----:B------:R-:W-:Y:S01]  /*bef0*/  PRMT R25, R8, 0x7772, RZ ;  /* 0x0000777208197816 */ /* 0x000fe200000000ff */
[----:B------:R-:W-:Y:S01]  /*bf00*/  @P4 STG.E.U8 desc[UR6][R4.64], R19 ;  /* 0x0000001304004986 */ /* 0x000fe2000c101106 */
[----:B------:R-:W-:Y:S01]  /*bf10*/  LEA.HI.X.SX32 R7, R12, R3, 0x1, P5 ;  /* 0x000000030c077211 */ /* 0x000fe200028f0eff */
[----:B0-----:R-:W-:Y:S01]  /*bf20*/  VIADD R16, R0, 0x1e ;  /* 0x0000001e00107836 */ /* 0x001fe20000000000 */
[----:B------:R-:W-:-:S02]  /*bf30*/  IADD3 R12, P4, PT, R14, R2, RZ ;  /* 0x000000020e0c7210 */ /* 0x000fc40007f9e0ff */
[----:B------:R-:W-:Y:S01]  /*bf40*/  PRMT R23, R8, 0x7773, RZ ;  /* 0x0000777308177816 */ /* 0x000fe200000000ff */
[C---:B------:R-:W-:Y:S01]  /*bf50*/  VIADD R8, R14.reuse, UR5 ;  /* 0x000000050e087c36 */ /* 0x040fe20008000000 */
[-C--:B------:R-:W-:Y:S01]  /*bf60*/  LEA.HI.X.SX32 R13, R14, R3.reuse, 0x1, P4 ;  /* 0x000000030e0d7211 */ /* 0x080fe200020f0eff */
[----:B------:R0:W-:Y:S01]  /*bf70*/  @P3 STG.E.U8 desc[UR6][R6.64], R25 ;  /* 0x0000001906003986 */ /* 0x0001e2000c101106 */
[----:B------:R-:W-:Y:S01]  /*bf80*/  ISETP.LT.AND P5, PT, R15, UR11, !P0 ;  /* 0x0000000b0f007c0c */ /* 0x000fe2000c7a1270 */
[----:B------:R-:W-:Y:S01]  /*bf90*/  VIADD R15, R0, 0x1d ;  /* 0x0000001d000f7836 */ /* 0x000fe20000000000 */
[----:B------:R-:W-:Y:S01]  /*bfa0*/  ISETP.LT.AND P3, PT, R16, UR11, !P0 ;  /* 0x0000000b10007c0c */ /* 0x000fe2000c761270 */
[----:B------:R1:W-:Y:S01]  /*bfb0*/  @P2 STG.E.U8 desc[UR6][R12.64], R23 ;  /* 0x000000170c002986 */ /* 0x0003e2000c101106 */
[CC--:B------:R-:W-:Y:S01]  /*bfc0*/  IADD3 R14, P2, PT, R8.reuse, R2.reuse, RZ ;  /* 0x00000002080e7210 */ /* 0x0c0fe20007f5e0ff */
[C---:B------:R-:W-:Y:S01]  /*bfd0*/  VIADD R16, R8.reuse, UR5 ;  /* 0x0000000508107c36 */ /* 0x040fe20008000000 */
[----:B------:R-:W-:Y:S01]  /*bfe0*/  ISETP.LT.AND P4, PT, R15, UR11, !P0 ;  /* 0x0000000b0f007c0c */ /* 0x000fe2000c781270 */
[----:B------:R-:W2:Y:S01]  /*bff0*/  LDS.128 R4, [R21] ;  /* 0x0000000015047984 */ /* 0x000ea20000000c00 */
[----:B------:R-:W-:Y:S01]  /*c000*/  LEA.HI.X.SX32 R15, R8, R3, 0x1, P2 ;  /* 0x00000003080f7211 */ /* 0x000fe200010f0eff */
[C---:B------:R-:W-:Y:S01]  /*c010*/  VIADD R17, R16.reuse, UR5 ;  /* 0x0000000510117c36 */ /* 0x040fe20008000000 */
[----:B------:R-:W-:-:S02]  /*c020*/  IADD3 R8, P2, PT, R16, R2, RZ ;  /* 0x0000000210087210 */ /* 0x000fc40007f5e0ff */
[C---:B0-----:R-:W-:Y:S02]  /*c030*/  PRMT R25, R9.reuse, 0x7772, RZ ;  /* 0x0000777209197816 */ /* 0x041fe400000000ff */
[----:B------:R-:W-:Y:S02]  /*c040*/  PRMT R19, R9, 0x7773, RZ ;  /* 0x0000777309137816 */ /* 0x000fe400000000ff */
[----:B------:R-:W-:Y:S01]  /*c050*/  LEA.HI.X.SX32 R9, R16, R3, 0x1, P2 ;  /* 0x0000000310097211 */ /* 0x000fe200010f0eff */
[----:B------:R0:W-:Y:S01]  /*c060*/  @P6 STG.E.U8 desc[UR6][R14.64], R25 ;  /* 0x000000190e006986 */ /* 0x0001e2000c101106 */
[----:B------:R-:W-:Y:S01]  /*c070*/  ISETP.LT.AND P2, PT, R18, UR11, !P0 ;  /* 0x0000000b12007c0c */ /* 0x000fe2000c741270 */
[----:B------:R-:W-:Y:S01]  /*c080*/  VIADD R16, R0, 0x20 ;  /* 0x0000002000107836 */ /* 0x000fe20000000000 */
[C---:B-1----:R-:W-:Y:S01]  /*c090*/  IADD3 R12, P6, PT, R17.reuse, R2, RZ ;  /* 0x00000002110c7210 */ /* 0x042fe20007fde0ff */
[----:B------:R-:W-:Y:S01]  /*c0a0*/  VIADD R18, R17, UR5 ;  /* 0x0000000511127c36 */ /* 0x000fe20008000000 */
[----:B------:R1:W-:Y:S01]  /*c0b0*/  @P1 STG.E.U8 desc[UR6][R8.64], R19 ;  /* 0x0000001308001986 */ /* 0x0003e2000c101106 */
[----:B------:R-:W-:-:S02]  /*c0c0*/  PRMT R23, R10, 0x7772, RZ ;  /* 0x000077720a177816 */ /* 0x000fc400000000ff */
[-C--:B------:R-:W-:Y:S02]  /*c0d0*/  LEA.HI.X.SX32 R13, R17, R3.reuse, 0x1, P6 ;  /* 0x00000003110d7211 */ /* 0x080fe400030f0eff */
[----:B------:R-:W-:Y:S02]  /*c0e0*/  ISETP.LT.AND P1, PT, R16, UR11, !P0 ;  /* 0x0000000b10007c0c */ /* 0x000fe4000c721270 */
[-C--:B------:R-:W-:Y:S01]  /*c0f0*/  IADD3 R16, P6, PT, R18, R2.reuse, RZ ;  /* 0x0000000212107210 */ /* 0x080fe20007fde0ff */
[----:B------:R3:W-:Y:S01]  /*c100*/  @P5 STG.E.U8 desc[UR6][R12.64], R23 ;  /* 0x000000170c005986 */ /* 0x0007e2000c101106 */
[----:B0-----:R-:W-:Y:S02]  /*c110*/  PRMT R25, R10, 0x7773, RZ ;  /* 0x000077730a197816 */ /* 0x001fe400000000ff */
[CC--:B------:R-:W-:Y:S01]  /*c120*/  LEA.HI.X.SX32 R17, R18.reuse, R3.reuse, 0x1, P6 ;  /* 0x0000000312117211 */ /* 0x0c0fe200030f0eff */
[----:B------:R-:W-:Y:S01]  /*c130*/  VIADD R18, R18, UR5 ;  /* 0x0000000512127c36 */ /* 0x000fe20008000000 */
[----:B-1----:R-:W-:Y:S01]  /*c140*/  PRMT R19, R11, 0x7773, RZ ;  /* 0x000077730b137816 */ /* 0x002fe200000000ff */
[----:B------:R-:W-:Y:S01]  /*c150*/  VIADD R9, R0, 0x22 ;  /* 0x0000002200097836 */ /* 0x000fe20000000000 */
[----:B------:R-:W-:Y:S01]  /*c160*/  ISETP.LT.AND P5, PT, R20, UR11, !P0 ;  /* 0x0000000b14007c0c */ /* 0x000fe2000c7a1270 */
[C---:B------:R-:W-:Y:S01]  /*c170*/  VIADD R14, R18.reuse, UR5 ;  /* 0x00000005120e7c36 */ /* 0x040fe20008000000 */
[-C--:B------:R-:W-:Y:S01]  /*c180*/  IADD3 R8, P6, PT, R18, R2.reuse, RZ ;  /* 0x0000000212087210 */ /* 0x080fe20007fde0ff */
[----:B------:R0:W-:Y:S01]  /*c190*/  @P4 STG.E.U8 desc[UR6][R16.64], R25 ;  /* 0x0000001910004986 */ /* 0x0001e2000c101106 */
[----:B------:R-:W-:Y:S01]  /*c1a0*/  ISETP.LT.AND P4, PT, R9, UR11, !P0 ;  /* 0x0000000b09007c0c */ /* 0x000fe2000c781270 */
[----:B---3--:R-:W-:Y:S01]  /*c1b0*/  VIADD R12, R0, 0x23 ;  /* 0x00000023000c7836 */ /* 0x008fe20000000000 */
[----:B------:R-:W-:Y:S01]  /*c1c0*/  LEA.HI.X.SX32 R9, R18, R3, 0x1, P6 ;  /* 0x0000000312097211 */ /* 0x000fe200030f0eff */
[----:B------:R-:W-:Y:S01]  /*c1d0*/  VIADD R15, R14, UR5 ;  /* 0x000000050e0f7c36 */ /* 0x000fe20008000000 */
[----:B------:R-:W-:Y:S01]  /*c1e0*/  PRMT R23, R11, 0x7772, RZ ;  /* 0x000077720b177816 */ /* 0x000fe200000000ff */
[----:B------:R-:W-:Y:S01]  /*c1f0*/  VIADD R18, R0, 0x26 ;  /* 0x0000002600127836 */ /* 0x000fe20000000000 */
[----:B------:R-:W-:-:S02]  /*c200*/  IADD3 R10, P6, PT, R14, R2, RZ ;  /* 0x000000020e0a7210 */ /* 0x000fc40007fde0ff */
[----:B--2---:R-:W-:Y:S01]  /*c210*/  PRMT R27, R4, 0x7770, RZ ;  /* 0x00007770041b7816 */ /* 0x004fe200000000ff */
[----:B------:R1:W-:Y:S01]  /*c220*/  @P3 STG.E.U8 desc[UR6][R8.64], R23 ;  /* 0x0000001708003986 */ /* 0x0003e2000c101106 */
[-C--:B------:R-:W-:Y:S01]  /*c230*/  LEA.HI.X.SX32 R11, R14, R3.reuse, 0x1, P6 ;  /* 0x000000030e0b7211 */ /* 0x080fe200030f0eff */
[----:B------:R-:W-:Y:S01]  /*c240*/  VIADD R14, R0, 0x24 ;  /* 0x00000024000e7836 */ /* 0x000fe20000000000 */
[----:B------:R-:W-:Y:S01]  /*c250*/  ISETP.LT.AND P3, PT, R12, UR11, !P0 ;  /* 0x0000000b0c007c0c */ /* 0x000fe2000c761270 */
[----:B0-----:R-:W-:Y:S01]  /*c260*/  VIADD R16, R0, 0x25 ;  /* 0x0000002500107836 */ /* 0x001fe20000000000 */
[C---:B------:R-:W-:Y:S01]  /*c270*/  IADD3 R12, P6, PT, R15.reuse, R2, RZ ;  /* 0x000000020f0c7210 */ /* 0x040fe20007fde0ff */
[----:B------:R0:W-:Y:S01]  /*c280*/  @P2 STG.E.U8 desc[UR6][R10.64], R19 ;  /* 0x000000130a002986 */ /* 0x0001e2000c101106 */
[----:B------:R-:W-:Y:S02]  /*c290*/  ISETP.LT.AND P2, PT, R14, UR11, !P0 ;  /* 0x0000000b0e007c0c */ /* 0x000fe4000c741270 */
[C---:B------:R-:W-:Y:S01]  /*c2a0*/  LEA.HI.X.SX32 R13, R15.reuse, R3, 0x1, P6 ;  /* 0x000000030f0d7211 */ /* 0x040fe200030f0eff */
[----:B------:R-:W-:Y:S01]  /*c2b0*/  VIADD R15, R15, UR5 ;  /* 0x000000050f0f7c36 */ /* 0x000fe20008000000 */
[----:B------:R-:W-:-:S02]  /*c2c0*/  PRMT R25, R4, 0x7771, RZ ;  /* 0x0000777104197816 */ /* 0x000fc400000000ff */
[----:B-1----:R-:W-:Y:S01]  /*c2d0*/  PRMT R23, R5, 0x7770, RZ ;  /* 0x0000777005177816 */ /* 0x002fe200000000ff */
[C---:B------:R-:W-:Y:S01]  /*c2e0*/  VIADD R8, R15.reuse, UR5 ;  /* 0x000000050f087c36 */ /* 0x040fe20008000000 */
[CC--:B------:R-:W-:Y:S01]  /*c2f0*/  IADD3 R14, P6, PT, R15.reuse, R2.reuse, RZ ;  /* 0x000000020f0e7210 */ /* 0x0c0fe20007fde0ff */
[----:B------:R1:W-:Y:S01]  /*c300*/  @P1 STG.E.U8 desc[UR6][R12.64], R27 ;  /* 0x0000001b0c001986 */ /* 0x0003e2000c101106 */
[----:B------:R-:W-:Y:S01]  /*c310*/  ISETP.LT.AND P1, PT, R16, UR11, !P0 ;  /* 0x0000000b10007c0c */ /* 0x000fe2000c721270 */
[C---:B------:R-:W-:Y:S01]  /*c320*/  VIADD R9, R8.reuse, UR5 ;  /* 0x0000000508097c36 */ /* 0x040fe20008000000 */
[-C--:B------:R-:W-:Y:S02]  /*c330*/  LEA.HI.X.SX32 R15, R15, R3.reuse, 0x1, P6 ;  /* 0x000000030f0f7211 */ /* 0x080fe400030f0eff */
[CC--:B------:R-:W-:Y:S01]  /*c340*/  IADD3 R16, P6, PT, R8.reuse, R2.reuse, RZ ;  /* 0x0000000208107210 */ /* 0x0c0fe20007fde0ff */
[----:B0-----:R-:W-:Y:S02]  /*c350*/  VIADD R19, R9, UR5 ;  /* 0x0000000509137c36 */ /* 0x001fe40008000000 */
[----:B------:R0:W-:Y:S01]  /*c360*/  @P5 STG.E.U8 desc[UR6][R14.64], R25 ;  /* 0x000000190e005986 */ /* 0x0001e2000c101106 */
[----:B------:R-:W-:Y:S01]  /*c370*/  LEA.HI.X.SX32 R17, R8, R3, 0x1, P6 ;  /* 0x0000000308117211 */ /* 0x000fe200030f0eff */
[----:B------:R-:W-:Y:S01]  /*c380*/  VIADD R20, R19, UR5 ;  /* 0x0000000513147c36 */ /* 0x000fe20008000000 */
[----:B------:R-:W-:Y:S01]  /*c390*/  ISETP.LT.AND P5, PT, R18, UR11, !P0 ;  /* 0x0000000b12007c0c */ /* 0x000fe2000c7a1270 */
[----:B------:R-:W-:Y:S01]  /*c3a0*/  VIADD R18, R0, 0x27 ;  /* 0x0000002700127836 */ /* 0x000fe20000000000 */
[----:B-1----:R-:W-:Y:S01]  /*c3b0*/  IADD3 R12, P6, PT, R9, R2, RZ ;  /* 0x00000002090c7210 */ /* 0x002fe20007fde0ff */
[----:B------:R1:W-:Y:S01]  /*c3c0*/  @P4 STG.E.U8 desc[UR6][R16.64], R23 ;  /* 0x0000001710004986 */ /* 0x0003e2000c101106 */
[----:B------:R-:W-:-:S02]  /*c3d0*/  PRMT R27, R5, 0x7771, RZ ;  /* 0x00007771051b7816 */ /* 0x000fc400000000ff */
[-C--:B------:R-:W-:Y:S02]  /*c3e0*/  LEA.HI.X.SX32 R13, R9, R3.reuse, 0x1, P6 ;  /* 0x00000003090d7211 */ /* 0x080fe400030f0eff */
[----:B------:R2:W3:Y:S01]  /*c3f0*/  LDS.128 R8, [R21+0x400] ;  /* 0x0004000015087984 */ /* 0x0004e20000000c00 */
[----:B------:R-:W-:Y:S01]  /*c400*/  ISETP.LT.AND P4, PT, R18, UR11, !P0 ;  /* 0x0000000b12007c0c */ /* 0x000fe2000c781270 */
[----:B0-----:R-:W-:Y:S01]  /*c410*/  VIADD R14, R0, 0x28 ;  /* 0x00000028000e7836 */ /* 0x001fe20000000000 */
[C---:B------:R-:W-:Y:S01]  /*c420*/  IADD3 R18, P6, PT, R19.reuse, R2, RZ ;  /* 0x0000000213127210 */ /* 0x040fe20007fde0ff */
[----:B------:R0:W-:Y:S01]  /*c430*/  @P3 STG.E.U8 desc[UR6][R12.64], R27 ;  /* 0x0000001b0c003986 */ /* 0x0001e2000c101106 */
[----:B------:R-:W-:Y:S02]  /*c440*/  PRMT R25, R6, 0x7771, RZ ;  /* 0x0000777106197816 */ /* 0x000fe400000000ff */
[----:B------:R-:W-:Y:S01]  /*c450*/  LEA.HI.X.SX32 R19, R19, R3, 0x1, P6 ;  /* 0x0000000313137211 */ /* 0x000fe200030f0eff */
[----:B-1----:R-:W-:Y:S01]  /*c460*/  VIADD R16, R0, 0x29 ;  /* 0x0000002900107836 */ /* 0x002fe20000000000 */
[----:B------:R-:W-:-:S02]  /*c470*/  ISETP.LT.AND P3, PT, R14, UR11, !P0 ;  /* 0x0000000b0e007c0c */ /* 0x000fc4000c761270 */
[-C--:B------:R-:W-:Y:S02]  /*c480*/  IADD3 R14, P6, PT, R20, R2.reuse, RZ ;  /* 0x00000002140e7210 */ /* 0x080fe40007fde0ff */
[----:B------:R-:W-:Y:S02]  /*c490*/  PRMT R23, R6, 0x7770, RZ ;  /* 0x0000777006177816 */ /* 0x000fe400000000ff */
[C---:B------:R-:W-:Y:S01]  /*c4a0*/  LEA.HI.X.SX32 R15, R20.reuse, R3, 0x1, P6 ;  /* 0x00000003140f7211 */ /* 0x040fe200030f0eff */
[----:B------:R-:W-:Y:S01]  /*c4b0*/  VIADD R20, R20, UR5 ;  /* 0x0000000514147c36 */ /* 0x000fe20008000000 */
[----:B--2---:R-:W-:Y:S01]  /*c4c0*/  PRMT R21, R7, 0x7771, RZ ;  /* 0x0000777107157816 */ /* 0x004fe200000000ff */
[----:B0-----:R-:W-:Y:S01]  /*c4d0*/  VIADD R13, R0, 0x2a ;  /* 0x0000002a000d7836 */ /* 0x001fe20000000000 */
[----:B------:R0:W-:Y:S01]  /*c4e0*/  @P2 STG.E.U8 desc[UR6][R18.64], R23 ;  /* 0x0000001712002986 */ /* 0x0001e2000c101106 */
[C---:B------:R-:W-:Y:S01]  /*c4f0*/  VIADD R17, R20.reuse, UR5 ;  /* 0x0000000514117c36 */ /* 0x040fe20008000000 */
[----:B------:R-:W-:-:S02]  /*c500*/  IADD3 R12, P6, PT, R20, R2, RZ ;  /* 0x00000002140c7210 */ /* 0x000fc40007fde0ff */
[----:B------:R1:W-:Y:S01]  /*c510*/  @P1 STG.E.U8 desc[UR6][R14.64], R25 ;  /* 0x000000190e001986 */ /* 0x0003e2000c101106 */
[----:B------:R-:W-:Y:S02]  /*c520*/  ISETP.LT.AND P1, PT, R13, UR11, !P0 ;  /* 0x0000000b0d007c0c */ /* 0x000fe4000c721270 */
[----:B------:R-:W-:Y:S02]  /*c530*/  ISETP.LT.AND P2, PT, R16, UR11, !P0 ;  /* 0x0000000b10007c0c */ /* 0x000fe4000c741270 */
[-C--:B------:R-:W-:Y:S02]  /*c540*/  LEA.HI.X.SX32 R13, R20, R3.reuse, 0x1, P6 ;  /* 0x00000003140d7211 */ /* 0x080fe400030f0eff */
[CC--:B------:R-:W-:Y:S01]  /*c550*/  IADD3 R16, P6, PT, R17.reuse, R2.reuse, RZ ;  /* 0x0000000211107210 */ /* 0x0c0fe20007fde0ff */
[----:B0-----:R-:W-:Y:S01]  /*c560*/  VIADD R18, R17, UR5 ;  /* 0x0000000511127c36 */ /* 0x001fe20008000000 */
[----:B------:R-:W-:Y:S01]  /*c570*/  PRMT R23, R7, 0x7770, RZ ;  /* 0x0000777007177816 */ /* 0x000fe200000000ff */
[----:B------:R-:W-:Y:S01]  /*c580*/  VIADD R19, R0, 0x2c ;  /* 0x0000002c00137836 */ /* 0x000fe20000000000 */
[-C--:B------:R-:W-:Y:S01]  /*c590*/  LEA.HI.X.SX32 R17, R17, R3.reuse, 0x1, P6 ;  /* 0x0000000311117211 */ /* 0x080fe200030f0eff */
[C---:B------:R-:W-:Y:S01]  /*c5a0*/  VIADD R20, R18.reuse, UR5 ;  /* 0x0000000512147c36 */ /* 0x040fe20008000000 */
[-C--:B-1----:R-:W-:Y:S01]  /*c5b0*/  IADD3 R14, P6, PT, R18, R2.reuse, RZ ;  /* 0x00000002120e7210 */ /* 0x082fe20007fde0ff */
[----:B------:R0:W-:Y:S01]  /*c5c0*/  @P5 STG.E.U8 desc[UR6][R12.64], R23 ;  /* 0x000000170c005986 */ /* 0x0001e2000c101106 */
[----:B------:R-:W-:Y:S01]  /*c5d0*/  ISETP.LT.AND P5, PT, R22, UR11, !P0 ;  /* 0x0000000b16007c0c */ /* 0x000fe2000c7a1270 */
[----:B------:R-:W-:Y:S01]  /*c5e0*/  VIADD R22, R0, 0x2d ;  /* 0x0000002d00167836 */ /* 0x000fe20000000000 */
[----:B------:R-:W-:Y:S01]  /*c5f0*/  LEA.HI.X.SX32 R15, R18, R3, 0x1, P6 ;  /* 0x00000003120f7211 */ /* 0x000fe200030f0eff */
[----:B------:R1:W-:Y:S01]  /*c600*/  @P4 STG.E.U8 desc[UR6][R16.64], R21 ;  /* 0x0000001510004986 */ /* 0x0003e2000c101106 */
[----:B------:R-:W-:-:S02]  /*c610*/  IADD3 R18, P6, PT, R20, R2, RZ ;  /* 0x0000000214127210 */ /* 0x000fc40007fde0ff */
[----:B------:R-:W-:Y:S02]  /*c620*/  ISETP.LT.AND P4, PT, R19, UR11, !P0 ;  /* 0x0000000b13007c0c */ /* 0x000fe4000c781270 */
[CC--:B------:R-:W-:Y:S01]  /*c630*/  LEA.HI.X.SX32 R19, R20.reuse, R3.reuse, 0x1, P6 ;  /* 0x0000000314137211 */ /* 0x0c0fe200030f0eff */
[----:B------:R-:W-:Y:S01]  /*c640*/  VIADD R20, R20, UR5 ;  /* 0x0000000514147c36 */ /* 0x000fe20008000000 */
[----:B---3--:R-:W-:Y:S01]  /*c650*/  PRMT R25, R8, 0x7770, RZ ;  /* 0x0000777008197816 */ /* 0x008fe200000000ff */
[----:B0-----:R-:W-:Y:S01]  /*c660*/  VIADD R13, R0, 0x2e ;  /* 0x0000002e000d7836 */ /* 0x001fe20000000000 */
[----:B------:R-:W-:Y:S02]  /*c670*/  PRMT R27, R8, 0x7771, RZ ;  /* 0x00007771081b7816 */ /* 0x000fe400000000ff */
[C---:B------:R-:W-:Y:S01]  /*c680*/  IADD3 R12, P6, PT, R20.reuse, R2, RZ ;  /* 0x00000002140c7210 */ /* 0x040fe20007fde0ff */
[----:B-1----:R-:W-:Y:S01]  /*c690*/  VIADD R16, R20, UR5 ;  /* 0x0000000514107c36 */ /* 0x002fe20008000000 */
[----:B------:R0:W-:Y:S01]  /*c6a0*/  @P3 STG.E.U8 desc[UR6][R14.64], R25 ;  /* 0x000000190e003986 */ /* 0x0001e2000c101106 */
[----:B------:R-:W-:Y:S01]  /*c6b0*/  PRMT R23, R9, 0x7770, RZ ;  /* 0x0000777009177816 */ /* 0x000fe200000000ff */
[----:B------:R-:W-:Y:S01]  /*c6c0*/  VIADD R21, R0, 0x2f ;  /* 0x0000002f00157836 */ /* 0x000fe20000000000 */
[----:B------:R-:W-:Y:S01]  /*c6d0*/  ISETP.LT.AND P3, PT, R22, UR11, !P0 ;  /* 0x0000000b16007c0c */ /* 0x000fe2000c761270 */
[----:B------:R1:W-:Y:S01]  /*c6e0*/  @P2 STG.E.U8 desc[UR6][R18.64], R27 ;  /* 0x0000001b12002986 */ /* 0x0003e2000c101106 */
[----:B------:R-:W-:Y:S01]  /*c6f0*/  ISETP.LT.AND P2, PT, R13, UR11, !P0 ;  /* 0x0000000b0d007c0c */ /* 0x000fe2000c741270 */
[----:B------:R-:W-:Y:S01]  /*c700*/  VIADD R17, R16, UR5 ;  /* 0x0000000510117c36 */ /* 0x000fe20008000000 */
[----:B------:R-:W-:Y:S01]  /*c710*/  LEA.HI.X.SX32 R13, R20, R3, 0x1, P6 ;  /* 0x00000003140d7211 */ /* 0x000fe200030f0eff */
[----:B------:R-:W-:-:S02]  /*c720*/  VIADD R22, R0, 0x31 ;  /* 0x0000003100167836 */ /* 0x000fc40000000000 */
[----:B------:R-:W-:Y:S01]  /*c730*/  VIADD R20, R17, UR5 ;  /* 0x0000000511147c36 */ /* 0x000fe20008000000 */
[CC--:B0-----:R-:W-:Y:S01]  /*c740*/  IADD3 R14, P6, PT, R16.reuse, R2.reuse, RZ ;  /* 0x00000002100e7210 */ /* 0x0c1fe20007fde0ff */
[----:B------:R0:W-:Y:S01]  /*c750*/  @P1 STG.E.U8 desc[UR6][R12.64], R23 ;  /* 0x000000170c001986 */ /* 0x0001e2000c101106 */
[----:B------:R-:W-:Y:S02]  /*c760*/  PRMT R25, R9, 0x7771, RZ ;  /* 0x0000777109197816 */ /* 0x000fe400000000ff */
[-C--:B------:R-:W-:Y:S01]  /*c770*/  LEA.HI.X.SX32 R15, R16, R3.reuse, 0x1, P6 ;  /* 0x00000003100f7211 */ /* 0x080fe200030f0eff */
[----:B-1----:R-:W-:Y:S01]  /*c780*/  VIADD R18, R0, 0x30 ;  /* 0x0000003000127836 */ /* 0x002fe20000000000 */
[----:B------:R-:W-:Y:S02]  /*c790*/  IADD3 R16, P6, PT, R17, R2, RZ ;  /* 0x0000000211107210 */ /* 0x000fe40007fde0ff */
[----:B------:R-:W-:Y:S01]  /*c7a0*/  ISETP.LT.AND P1, PT, R21, UR11, !P0 ;  /* 0x0000000b15007c0c */ /* 0x000fe2000c721270 */
[----:B------:R1:W-:Y:S01]  /*c7b0*/  @P5 STG.E.U8 desc[UR6][R14.64], R25 ;  /* 0x000000190e005986 */ /* 0x0003e2000c101106 */
[----:B------:R-:W-:-:S02]  /*c7c0*/  LEA.HI.X.SX32 R17, R17, R3, 0x1, P6 ;  /* 0x0000000311117211 */ /* 0x000fc400030f0eff */
[----:B------:R-:W-:Y:S01]  /*c7d0*/  ISETP.LT.AND P5, PT, R18, UR11, !P0 ;  /* 0x0000000b12007c0c */ /* 0x000fe2000c7a1270 */
[----:B0-----:R-:W-:Y:S01]  /*c7e0*/  VIADD R13, R0, 0x32 ;  /* 0x00000032000d7836 */ /* 0x001fe20000000000 */
[-C--:B------:R-:W-:Y:S02]  /*c7f0*/  IADD3 R18, P6, PT, R20, R2.reuse, RZ ;  /* 0x0000000214127210 */ /* 0x080fe40007fde0ff */
[----:B------:R-:W-:Y:S02]  /*c800*/  PRMT R21, R10, 0x7770, RZ ;  /* 0x000077700a157816 */ /* 0x000fe400000000ff */
[C---:B------:R-:W-:Y:S01]  /*c810*/  LEA.HI.X.SX32 R19, R20.reuse, R3, 0x1, P6 ;  /* 0x0000000314137211 */ /* 0x040fe200030f0eff */
[----:B------:R-:W-:Y:S01]  /*c820*/  VIADD R20, R20, UR5 ;  /* 0x0000000514147c36 */ /* 0x000fe20008000000 */
[----:B------:R-:W-:Y:S01]  /*c830*/  PRMT R23, R10, 0x7771, RZ ;  /* 0x000077710a177816 */ /* 0x000fe200000000ff */
[----:B------:R0:W-:Y:S01]  /*c840*/  @P4 STG.E.U8 desc[UR6][R16.64], R21 ;  /* 0x0000001510004986 */ /* 0x0001e2000c101106 */
[----:B-1----:R-:W-:Y:S01]  /*c850*/  PRMT R25, R11, 0x7771, RZ ;  /* 0x000077710b197816 */ /* 0x002fe200000000ff */
[C---:B------:R-:W-:Y:S01]  /*c860*/  VIADD R15, R20.reuse, UR5 ;  /* 0x00000005140f7c36 */ /* 0x040fe20008000000 */
[----:B------:R-:W-:Y:S01]  /*c870*/  IADD3 R12, P6, PT, R20, R2, RZ ;  /* 0x00000002140c7210 */ /* 0x000fe20007fde0ff */
[----:B------:R1:W-:Y:S01]  /*c880*/  @P3 STG.E.U8 desc[UR6][R18.64], R23 ;  /* 0x0000001712003986 */ /* 0x0003e2000c101106 */
[----:B------:R-:W-:-:S02]  /*c890*/  ISETP.LT.AND P3, PT, R13, UR11, !P0 ;  /* 0x0000000b0d007c0c */ /* 0x000fc4000c761270 */
[-C--:B------:R-:W-:Y:S02]  /*c8a0*/  LEA.HI.X.SX32 R13, R20, R3.reuse, 0x1, P6 ;  /* 0x00000003140d7211 */ /* 0x080fe400030f0eff */
[CC--:B------:R-:W-:Y:S02]  /*c8b0*/  IADD3 R14, P6, PT, R15.reuse, R2.reuse, RZ ;  /* 0x000000020f0e7210 */ /* 0x0c0fe40007fde0ff */
[----:B------:R-:W-:Y:S01]  /*c8c0*/  ISETP.LT.AND P4, PT, R22, UR11, !P0 ;  /* 0x0000000b16007c0c */ /* 0x000fe2000c781270 */
[----:B0-----:R-:W-:Y:S01]  /*c8d0*/  VIADD R17, R15, UR5 ;  /* 0x000000050f117c36 */ /* 0x001fe20008000000 */
[----:B------:R-:W-:Y:S01]  /*c8e0*/  PRMT R21, R11, 0x7770, RZ ;  /* 0x000077700b157816 */ /* 0x000fe200000000ff */
[C---:B------:R-:W-:Y:S01]  /*c8f0*/  VIADD R22, R0.reuse, 0x33 ;  /* 0x0000003300167836 */ /* 0x040fe20000000000 */
[----:B------:R-:W-:Y:S01]  /*c900*/  LEA.HI.X.SX32 R15, R15, R3, 0x1, P6 ;  /* 0x000000030f0f7211 */ /* 0x000fe200030f0eff */
[----:B-1----:R-:W-:Y:S01]  /*c910*/  VIADD R18, R0, 0x34 ;  /* 0x0000003400127836 */ /* 0x002fe20000000000 */
[C---:B------:R-:W-:Y:S01]  /*c920*/  IADD3 R16, P6, PT, R17.reuse, R2, RZ ;  /* 0x0000000211107210 */ /* 0x040fe20007fde0ff */
[----:B------:R-:W-:Y:S01]  /*c930*/  VIADD R20, R17, UR5 ;  /* 0x0000000511147c36 */ /* 0x000fe20008000000 */
[----:B------:R0:W-:Y:S01]  /*c940*/  @P2 STG.E.U8 desc[UR6][R12.64], R21 ;  /* 0x000000150c002986 */ /* 0x0001e2000c101106 */
[----:B------:R-:W-:-:S02]  /*c950*/  PRMT R23, R4, 0x7772, RZ ;  /* 0x0000777204177816 */ /* 0x000fc400000000ff */
        /* <DEDUP_REMOVED lines=21> */
[C---:B------:R-:W-:Y:S01]  /*cab0*/  PRMT R23, R5.reuse, 0x7772, RZ ;  /* 0x0000777205177816 */ /* 0x040fe200000000ff */
        /* <DEDUP_REMOVED lines=13> */
[----:B------:R-:W-:-:S02]  /*cb90*/  ISETP.LT.AND P3, PT, R22, UR11, !P0 ;  /* 0x0000000b16007c0c */ /* 0x000fc4000c761270 */
[CC--:B------:R-:W-:Y:S01]  /*cba0*/  LEA.HI.X.SX32 R17, R18.reuse, R3.reuse, 0x1, P6 ;  /* 0x0000000312117211 */ /* 0x0c0fe200030f0eff */
[----:B------:R-:W-:Y:S01]  /*cbb0*/  VIADD R18, R18, UR5 ;  /* 0x0000000512127c36 */ /* 0x000fe20008000000 */
[----:B0-----:R-:W-:Y:S02]  /*cbc0*/  PRMT R23, R6, 0x7773, RZ ;  /* 0x0000777306177816 */ /* 0x001fe400000000ff */
[----:B------:R-:W-:Y:S01]  /*cbd0*/  ISETP.LT.AND P1, PT, R19, UR11, !P0 ;  /* 0x0000000b13007c0c */ /* 0x000fe2000c721270 */
[----:B-1----:R-:W-:Y:S01]  /*cbe0*/  VIADD R5, R0, 0x3a ;  /* 0x0000003a00057836 */ /* 0x002fe20000000000 */
[C---:B------:R-:W-:Y:S01]  /*cbf0*/  IADD3 R4, P6, PT, R18.reuse, R2, RZ ;  /* 0x0000000212047210 */ /* 0x040fe20007fde0ff */
[----:B------:R-:W-:Y:S01]  /*cc00*/  VIADD R12, R18, UR5 ;  /* 0x00000005120c7c36 */ /* 0x000fe20008000000 */
[----:B------:R0:W-:Y:S01]  /*cc10*/  @P5 STG.E.U8 desc[UR6][R16.64], R23 ;  /* 0x0000001710005986 */ /* 0x0001e2000c101106 */
[----:B--2---:R-:W-:Y:S01]  /*cc20*/  PRMT R21, R7, 0x7772, RZ ;  /* 0x0000777207157816 */ /* 0x004fe200000000ff */
[----:B------:R-:W-:Y:S01]  /*cc30*/  VIADD R14, R0, 0x3b ;  /* 0x0000003b000e7836 */ /* 0x000fe20000000000 */
[----:B------:R-:W-:Y:S01]  /*cc40*/  ISETP.LT.AND P5, PT, R5, UR11, !P0 ;  /* 0x0000000b05007c0c */ /* 0x000fe2000c7a1270 */
[----:B------:R-:W-:Y:S01]  /*cc50*/  VIADD R13, R12, UR5 ;  /* 0x000000050c0d7c36 */ /* 0x000fe20008000000 */
[----:B------:R-:W-:-:S02]  /*cc60*/  LEA.HI.X.SX32 R5, R18, R3, 0x1, P6 ;  /* 0x0000000312057211 */ /* 0x000fc400030f0eff */
[CC--:B------:R-:W-:Y:S01]  /*cc70*/  IADD3 R6, P6, PT, R12.reuse, R2.reuse, RZ ;  /* 0x000000020c067210 */ /* 0x0c0fe20007fde0ff */
[----:B------:R-:W-:Y:S01]  /*cc80*/  VIADD R15, R13, UR5 ;  /* 0x000000050d0f7c36 */ /* 0x000fe20008000000 */
[----:B------:R-:W-:Y:S01]  /*cc90*/  PRMT R19, R7, 0x7773, RZ ;  /* 0x0000777307137816 */ /* 0x000fe200000000ff */
[----:B------:R1:W-:Y:S01]  /*cca0*/  @P4 STG.E.U8 desc[UR6][R4.64], R21 ;  /* 0x0000001504004986 */ /* 0x0003e2000c101106 */
[----:B------:R-:W-:Y:S01]  /*ccb0*/  LEA.HI.X.SX32 R7, R12, R3, 0x1, P6 ;  /* 0x000000030c077211 */ /* 0x000fe200030f0eff */
[----:B0-----:R-:W-:Y:S01]  /*ccc0*/  VIADD R16, R15, UR5 ;  /* 0x000000050f107c36 */ /* 0x001fe20008000000 */
[----:B------:R-:W-:Y:S01]  /*ccd0*/  ISETP.LT.AND P4, PT, R14, UR11, !P0 ;  /* 0x0000000b0e007c0c */ /* 0x000fe2000c781270 */
[----:B------:R-:W-:Y:S01]  /*cce0*/  VIADD R14, R0, 0x3c ;  /* 0x0000003c000e7836 */ /* 0x000fe20000000000 */
[----:B------:R-:W-:Y:S01]  /*ccf0*/  IADD3 R12, P6, PT, R13, R2, RZ ;  /* 0x000000020d0c7210 */ /* 0x000fe20007fde0ff */
[----:B------:R0:W-:Y:S01]  /*cd00*/  @P3 STG.E.U8 desc[UR6][R6.64], R19 ;  /* 0x0000001306003986 */ /* 0x0001e2000c101106 */
[----:B------:R-:W-:-:S02]  /*cd10*/  PRMT R23, R8, 0x7772, RZ ;  /* 0x0000777208177816 */ /* 0x000fc400000000ff */
[-C--:B------:R-:W-:Y:S02]  /*cd20*/  LEA.HI.X.SX32 R13, R13, R3.reuse, 0x1, P6 ;  /* 0x000000030d0d7211 */ /* 0x080fe400030f0eff */
[----:B------:R-:W-:Y:S01]  /*cd30*/  ISETP.LT.AND P3, PT, R14, UR11, !P0 ;  /* 0x0000000b0e007c0c */ /* 0x000fe2000c761270 */
[C---:B-1----:R-:W-:Y:S01]  /*cd40*/  VIADD R4, R0.reuse, 0x3d ;  /* 0x0000003d00047836 */ /* 0x042fe20000000000 */
[----:B------:R-:W-:Y:S01]  /*cd50*/  IADD3 R14, P6, PT, R15, R2, RZ ;  /* 0x000000020f0e7210 */ /* 0x000fe20007fde0ff */
[----:B------:R1:W-:Y:S01]  /*cd60*/  @P2 STG.E.U8 desc[UR6][R12.64], R23 ;  /* 0x000000170c002986 */ /* 0x0003e2000c101106 */
[----:B------:R-:W-:Y:S01]  /*cd70*/  VIADD R0, R0, 0x3f ;  /* 0x0000003f00007836 */ /* 0x000fe20000000000 */
[----:B------:R-:W-:Y:S01]  /*cd80*/  PRMT R25, R9, 0x7772, RZ ;  /* 0x0000777209197816 */ /* 0x000fe200000000ff */
[----:B0-----:R-:W-:Y:S01]  /*cd90*/  VIADD R7, R16, UR5 ;  /* 0x0000000510077c36 */ /* 0x001fe20008000000 */
[----:B------:R-:W-:Y:S02]  /*cda0*/  PRMT R19, R8, 0x7773, RZ ;  /* 0x0000777308137816 */ /* 0x000fe400000000ff */
[----:B------:R-:W-:Y:S01]  /*cdb0*/  LEA.HI.X.SX32 R15, R15, R3, 0x1, P6 ;  /* 0x000000030f0f7211 */ /* 0x000fe200030f0eff */
[----:B------:R-:W-:Y:S01]  /*cdc0*/  VIADD R8, R7, UR5 ;  /* 0x0000000507087c36 */ /* 0x000fe20008000000 */
[----:B------:R-:W-:-:S02]  /*cdd0*/  ISETP.LT.AND P2, PT, R4, UR11, !P0 ;  /* 0x0000000b04007c0c */ /* 0x000fc4000c741270 */
[-C--:B------:R-:W-:Y:S01]  /*cde0*/  IADD3 R4, P6, PT, R16, R2.reuse, RZ ;  /* 0x0000000210047210 */ /* 0x080fe20007fde0ff */
[----:B------:R-:W-:Y:S01]  /*cdf0*/  VIADD R17, R8, UR5 ;  /* 0x0000000508117c36 */ /* 0x000fe20008000000 */
[----:B------:R0:W-:Y:S01]  /*ce00*/  @P1 STG.E.U8 desc[UR6][R14.64], R19 ;  /* 0x000000130e001986 */ /* 0x0001e2000c101106 */
[-C--:B------:R-:W-:Y:S02]  /*ce10*/  IADD3 R6, P1, PT, R7, R2.reuse, RZ ;  /* 0x0000000207067210 */ /* 0x080fe40007f3e0ff */
[----:B------:R-:W-:Y:S01]  /*ce20*/  VIADD R18, R17, UR5 ;  /* 0x0000000511127c36 */ /* 0x000fe20008000000 */
[-C--:B------:R-:W-:Y:S02]  /*ce30*/  LEA.HI.X.SX32 R5, R16, R3.reuse, 0x1, P6 ;  /* 0x0000000310057211 */ /* 0x080fe400030f0eff */
[----:B------:R-:W-:Y:S02]  /*ce40*/  LEA.HI.X.SX32 R7, R7, R3, 0x1, P1 ;  /* 0x0000000307077211 */ /* 0x000fe400008f0eff */
[----:B-1----:R-:W-:Y:S01]  /*ce50*/  IADD3 R12, P6, PT, R8, R2, RZ ;  /* 0x00000002080c7210 */ /* 0x002fe20007fde0ff */
[----:B------:R1:W-:Y:S01]  /*ce60*/  @P5 STG.E.U8 desc[UR6][R4.64], R25 ;  /* 0x0000001904005986 */ /* 0x0003e2000c101106 */
[----:B------:R-:W-:-:S02]  /*ce70*/  PRMT R23, R9, 0x7773, RZ ;  /* 0x0000777309177816 */ /* 0x000fc400000000ff */
[-C--:B0-----:R-:W-:Y:S02]  /*ce80*/  IADD3 R14, P1, PT, R18, R2.reuse, RZ ;  /* 0x00000002120e7210 */ /* 0x081fe40007f3e0ff */
[-C--:B------:R-:W-:Y:S01]  /*ce90*/  LEA.HI.X.SX32 R13, R8, R3.reuse, 0x1, P6 ;  /* 0x00000003080d7211 */ /* 0x080fe200030f0eff */
[C---:B------:R-:W-:Y:S01]  /*cea0*/  VIADD R8, R18.reuse, UR5 ;  /* 0x0000000512087c36 */ /* 0x040fe20008000000 */
[----:B------:R-:W-:Y:S01]  /*ceb0*/  LEA.HI.X.SX32 R15, R18, R3, 0x1, P1 ;  /* 0x00000003120f7211 */ /* 0x000fe200008f0eff */
[----:B------:R1:W-:Y:S01]  /*cec0*/  @P4 STG.E.U8 desc[UR6][R6.64], R23 ;  /* 0x0000001706004986 */ /* 0x0003e2000c101106 */
[----:B------:R-:W-:Y:S02]  /*ced0*/  ISETP.LT.AND P1, PT, R20, UR11, !P0 ;  /* 0x0000000b14007c0c */ /* 0x000fe4000c721270 */
[----:B------:R-:W-:Y:S02]  /*cee0*/  ISETP.LT.AND P0, PT, R0, UR11, !P0 ;  /* 0x0000000b00007c0c */ /* 0x000fe4000c701270 */
[----:B------:R-:W-:-:S02]  /*cef0*/  IADD3 R16, P6, PT, R17, R2, RZ ;  /* 0x0000000211107210 */ /* 0x000fc40007fde0ff */
[C---:B------:R-:W-:Y:S02]  /*cf00*/  PRMT R21, R10.reuse, 0x7772, RZ ;  /* 0x000077720a157816 */ /* 0x040fe400000000ff */
[----:B------:R-:W-:Y:S02]  /*cf10*/  LEA.HI.X.SX32 R17, R17, R3, 0x1, P6 ;  /* 0x0000000311117211 */ /* 0x000fe400030f0eff */
[----:B------:R-:W-:Y:S01]  /*cf20*/  PRMT R19, R10, 0x7773, RZ ;  /* 0x000077730a137816 */ /* 0x000fe200000000ff */
[----:B------:R1:W-:Y:S01]  /*cf30*/  @P3 STG.E.U8 desc[UR6][R12.64], R21 ;  /* 0x000000150c003986 */ /* 0x0003e2000c101106 */
[C---:B------:R-:W-:Y:S02]  /*cf40*/  PRMT R9, R11.reuse, 0x7773, RZ ;  /* 0x000077730b097816 */ /* 0x040fe400000000ff */
[----:B------:R-:W-:Y:S01]  /*cf50*/  PRMT R11, R11, 0x7772, RZ ;  /* 0x000077720b0b7816 */ /* 0x000fe200000000ff */
[----:B------:R1:W-:Y:S01]  /*cf60*/  @P2 STG.E.U8 desc[UR6][R16.64], R19 ;  /* 0x0000001310002986 */ /* 0x0003e2000c101106 */
[----:B------:R-:W-:-:S03]  /*cf70*/  IADD3 R2, P6, PT, R8, R2, RZ ;  /* 0x0000000208027210 */ /* 0x000fc60007fde0ff */
[----:B------:R1:W-:Y:S01]  /*cf80*/  @P1 STG.E.U8 desc[UR6][R14.64], R11 ;  /* 0x0000000b0e001986 */ /* 0x0003e2000c101106 */
[----:B------:R-:W-:Y:S01]  /*cf90*/  LEA.HI.X.SX32 R3, R8, R3, 0x1, P6 ;  /* 0x0000000308037211 */ /* 0x000fe200030f0eff */
[----:B------:R-:W-:Y:S08]  /*cfa0*/  @!P0 EXIT ;  /* 0x000000000000894d */ /* 0x000ff00003800000 */
[----:B------:R-:W-:Y:S01]  /*cfb0*/  STG.E.U8 desc[UR6][R2.64], R9 ;  /* 0x0000000902007986 */ /* 0x000fe2000c101106 */
[----:B------:R-:W-:Y:S05]  /*cfc0*/  EXIT ;  /* 0x000000000000794d */ /* 0x000fea0003800000 */
.L_x_3:
[----:B------:R-:W-:-:S00]  /*cfd0*/  BRA `(.L_x_3) ;  /* 0xfffffffc00fc7947 */ /* 0x000fc0000383ffff */
[----:B------:R-:W-:-:S00]  /*cfe0*/  NOP ;  /* 0x0000000000007918 */ /* 0x000fc00000000000 */
        /* <DEDUP_REMOVED lines=9> */
.L_x_4:


//--------------------- .nv.shared.matmul_kernel  --------------------------
	.section	.nv.shared.matmul_kernel,"aw",@nobits
	.sectionflags	@""
	.align	16
	.zero		1024


//--------------------- .nv.shared.reserved.0     --------------------------
	.section	.nv.shared.reserved.0,"aw",@nobits
	.weak		__nv_reservedSMEM_offset_0_alias
	.size		__nv_reservedSMEM_offset_0_alias, 0, 64
	.other		__nv_reservedSMEM_offset_0_alias,@"STO_CUDA_RESERVED_SHARED STV_DEFAULT"
__nv_reservedSMEM_offset_0_alias:
	.zero		0
	.zero		64


//--------------------- .nv.constant0.matmul_kernel --------------------------
	.section	.nv.constant0.matmul_kernel,"a",@progbits
	.sectionflags	@""
	.align	4
.nv.constant0.matmul_kernel:
	.zero		976


//--------------------- SYMBOLS --------------------------

	.type		.nv.reservedSmem.offset0,@object
	.size		.nv.reservedSmem.offset0,0x4
	.type		.nv.reservedSmem.cap,@object
	.size		.nv.reservedSmem.cap,0x4
